	.headerflags	@"EF_CUDA_TEXMODE_UNIFIED EF_CUDA_64BIT_ADDRESS EF_CUDA_ACCELERATORS EF_CUDA_SM90 EF_CUDA_VIRTUAL_SM(EF_CUDA_SM90)"
	.elftype	@"ET_EXEC"


//--------------------- .nv.info                  --------------------------
	.section	.nv.info,"",@"SHT_CUDA_INFO"
	.align	4


	//----- nvinfo : EIATTR_REGCOUNT
	.align		4
        /*0000*/ 	.byte	0x04, 0x2f
        /*0002*/ 	.short	(.L_1 - .L_0)
	.align		4
.L_0:
        /*0004*/ 	.word	index@(triton_poi_fused_max_pool2d_with_indices_10)
        /*0008*/ 	.word	0x000000ad


	//----- nvinfo : EIATTR_MIN_STACK_SIZE
	.align		4
.L_1:
        /*000c*/ 	.byte	0x04, 0x12
        /*000e*/ 	.short	(.L_3 - .L_2)
	.align		4
.L_2:
        /*0010*/ 	.word	index@(triton_poi_fused_max_pool2d_with_indices_10)
        /*0014*/ 	.word	0x00000000


	//----- nvinfo : EIATTR_FRAME_SIZE
	.align		4
.L_3:
        /*0018*/ 	.byte	0x04, 0x11
        /*001a*/ 	.short	(.L_5 - .L_4)
	.align		4
.L_4:
        /*001c*/ 	.word	index@(triton_poi_fused_max_pool2d_with_indices_10)
        /*0020*/ 	.word	0x00000000


	//----- nvinfo : EIATTR_MIN_STACK_SIZE
	.align		4
.L_5:
        /*0024*/ 	.byte	0x04, 0x12
        /*0026*/ 	.short	(.L_7 - .L_6)
	.align		4
.L_6:
        /*0028*/ 	.word	index@(triton_poi_fused_max_pool2d_with_indices_10)
        /*002c*/ 	.word	0x00000000
.L_7:


//--------------------- .nv.info.triton_poi_fused_max_pool2d_with_indices_10 --------------------------
	.section	.nv.info.triton_poi_fused_max_pool2d_with_indices_10,"",@"SHT_CUDA_INFO"
	.sectionflags	@""
	.align	4


	//----- nvinfo : EIATTR_CUDA_API_VERSION
	.align		4
        /*0000*/ 	.byte	0x04, 0x37
        /*0002*/ 	.short	(.L_9 - .L_8)
.L_8:
        /*0004*/ 	.word	0x0000007c


	//----- nvinfo : EIATTR_KPARAM_INFO
	.align		4
.L_9:
        /*0008*/ 	.byte	0x04, 0x17
        /*000a*/ 	.short	(.L_11 - .L_10)
.L_10:
        /*000c*/ 	.word	0x00000000
        /*0010*/ 	.short	0x0004
        /*0012*/ 	.short	0x001c
        /*0014*/ 	.byte	0x00, 0xf0, 0x11, 0x00


	//----- nvinfo : EIATTR_KPARAM_INFO
	.align		4
.L_11:
        /*0018*/ 	.byte	0x04, 0x17
        /*001a*/ 	.short	(.L_13 - .L_12)
.L_12:
        /*001c*/ 	.word	0x00000000
        /*0020*/ 	.short	0x0003
        /*0022*/ 	.short	0x0018
        /*0024*/ 	.byte	0x00, 0xf0, 0x11, 0x00


	//----- nvinfo : EIATTR_KPARAM_INFO
	.align		4
.L_13:
        /*0028*/ 	.byte	0x04, 0x17
        /*002a*/ 	.short	(.L_15 - .L_14)
.L_14:
        /*002c*/ 	.word	0x00000000
        /*0030*/ 	.short	0x0002
        /*0032*/ 	.short	0x0010
        /*0034*/ 	.byte	0x00, 0xf4, 0x21, 0x00


	//----- nvinfo : EIATTR_KPARAM_INFO
	.align		4
.L_15:
        /*0038*/ 	.byte	0x04, 0x17
        /*003a*/ 	.short	(.L_17 - .L_16)
.L_16:
        /*003c*/ 	.word	0x00000000
        /*0040*/ 	.short	0x0001
        /*0042*/ 	.short	0x0008
        /*0044*/ 	.byte	0x00, 0xf4, 0x21, 0x00


	//----- nvinfo : EIATTR_KPARAM_INFO
	.align		4
.L_17:
        /*0048*/ 	.byte	0x04, 0x17
        /*004a*/ 	.short	(.L_19 - .L_18)
.L_18:
        /*004c*/ 	.word	0x00000000
        /*0050*/ 	.short	0x0000
        /*0052*/ 	.short	0x0000
        /*0054*/ 	.byte	0x00, 0xf4, 0x21, 0x00


	//----- nvinfo : EIATTR_SPARSE_MMA_MASK
	.align		4
.L_19:
        /*0058*/ 	.byte	0x03, 0x50
        /*005a*/ 	.short	0x0000


	//----- nvinfo : EIATTR_MAXREG_COUNT
	.align		4
        /*005c*/ 	.byte	0x03, 0x1b
        /*005e*/ 	.short	0x00ff


	//----- nvinfo : EIATTR_EXIT_INSTR_OFFSETS
	.align		4
        /*0060*/ 	.byte	0x04, 0x1c
        /*0062*/ 	.short	(.L_21 - .L_20)


	//   ....[0]....
.L_20:
        /*0064*/ 	.word	0x00007d10


	//   ....[1]....
        /*0068*/ 	.word	0x00007d40


	//----- nvinfo : EIATTR_REQNTID
	.align		4
.L_21:
        /*006c*/ 	.byte	0x04, 0x10
        /*006e*/ 	.short	(.L_23 - .L_22)
.L_22:
        /*0070*/ 	.word	0x00000100
        /*0074*/ 	.word	0x00000001
        /*0078*/ 	.word	0x00000001


	//----- nvinfo : EIATTR_CBANK_PARAM_SIZE
	.align		4
.L_23:
        /*007c*/ 	.byte	0x03, 0x19
        /*007e*/ 	.short	0x0020


	//----- nvinfo : EIATTR_PARAM_CBANK
	.align		4
        /*0080*/ 	.byte	0x04, 0x0a
        /*0082*/ 	.short	(.L_25 - .L_24)
	.align		4
.L_24:
        /*0084*/ 	.word	index@(.nv.constant0.triton_poi_fused_max_pool2d_with_indices_10)
        /*0088*/ 	.short	0x0210
        /*008a*/ 	.short	0x0020


	//----- nvinfo : EIATTR_SW_WAR
	.align		4
.L_25:
        /*008c*/ 	.byte	0x04, 0x36
        /*008e*/ 	.short	(.L_27 - .L_26)
.L_26:
        /*0090*/ 	.word	0x00000008
.L_27:


//--------------------- .nv.callgraph             --------------------------
	.section	.nv.callgraph,"",@"SHT_CUDA_CALLGRAPH"
	.align	4
	.sectionentsize	8
	.align		4
        /*0000*/ 	.word	0x00000000
	.align		4
        /*0004*/ 	.word	0xffffffff
	.align		4
        /*0008*/ 	.word	0x00000000
	.align		4
        /*000c*/ 	.word	0xfffffffe
	.align		4
        /*0010*/ 	.word	0x00000000
	.align		4
        /*0014*/ 	.word	0xfffffffd
	.align		4
        /*0018*/ 	.word	0x00000000
	.align		4
        /*001c*/ 	.word	0xfffffffc


//--------------------- .text.triton_poi_fused_max_pool2d_with_indices_10 --------------------------
	.section	.text.triton_poi_fused_max_pool2d_with_indices_10,"ax",@progbits
	.sectionflags	@"SHF_BARRIERS=1"
	.align	128
        .global         triton_poi_fused_max_pool2d_with_indices_10
        .type           triton_poi_fused_max_pool2d_with_indices_10,@function
        .size           triton_poi_fused_max_pool2d_with_indices_10,(.L_x_1 - triton_poi_fused_max_pool2d_with_indices_10)
        .other          triton_poi_fused_max_pool2d_with_indices_10,@"STO_CUDA_ENTRY STV_DEFAULT"
triton_poi_fused_max_pool2d_with_indices_10:
.text.triton_poi_fused_max_pool2d_with_indices_10:
[----:B------:R-:W0:Y:S02]  /*0000*/  LDC R1, c[0x0][0x28] ;  /* 0x00000a00ff017b82 */ /* 0x000e240000000800 */
[----:B------:R-:W1:Y:S01]  /*0010*/  S2R R13, SR_CTAID.X ;  /* 0x00000000000d7919 */ /* 0x000e620000002500 */
[----:B------:R-:W-:Y:S01]  /*0020*/  IMAD.MOV.U32 R8, RZ, RZ, RZ ;  /* 0x000000ffff087224 */ /* 0x000fe200078e00ff */
[----:B------:R-:W-:Y:S01]  /*0030*/  ULDC.64 UR6, c[0x0][0x208] ;  /* 0x0000820000067ab9 */ /* 0x000fe20000000a00 */
[----:B------:R-:W2:Y:S01]  /*0040*/  S2R R0, SR_TID.X ;  /* 0x0000000000007919 */ /* 0x000ea20000002100 */
[----:B------:R-:W3:Y:S01]  /*0050*/  S2R R12, SR_CTAID.Y ;  /* 0x00000000000c7919 */ /* 0x000ee20000002600 */
[----:B-1----:R-:W-:Y:S01]  /*0060*/  IMAD.SHL.U32 R13, R13, 0x40, RZ ;  /* 0x000000400d0d7824 */ /* 0x002fe200078e00ff */
[----:B--2---:R-:W-:-:S04]  /*0070*/  SHF.R.U32.HI R7, RZ, 0x6, R0 ;  /* 0x00000006ff077819 */ /* 0x004fc80000011600 */
[----:B------:R-:W-:Y:S01]  /*0080*/  LOP3.LUT R17, R13, 0x3f, R0, 0xf8, !PT ;  /* 0x0000003f0d117812 */ /* 0x000fe200078ef800 */
[----:B---3--:R-:W-:Y:S01]  /*0090*/  IMAD.SHL.U32 R12, R12, 0x40, RZ ;  /* 0x000000400c0c7824 */ /* 0x008fe200078e00ff */
[----:B------:R-:W-:Y:S02]  /*00a0*/  SGXT.U32 R7, R7, 0x2 ;  /* 0x000000020707781a */ /* 0x000fe40000000000 */
[----:B------:R-:W-:Y:S01]  /*00b0*/  SHF.R.S32.HI R2, RZ, 0x1f, R17 ;  /* 0x0000001fff027819 */ /* 0x000fe20000011411 */
[----:B------:R-:W-:Y:S01]  /*00c0*/  VIADD R4, R17, 0xfffffff0 ;  /* 0xfffffff011047836 */ /* 0x000fe20000000000 */
[----:B------:R-:W-:Y:S02]  /*00d0*/  LOP3.LUT R28, R12, R7, RZ, 0xfc, !PT ;  /* 0x000000070c1c7212 */ /* 0x000fe400078efcff */
[----:B------:R-:W-:Y:S02]  /*00e0*/  LEA.HI R5, R2, R17, RZ, 0x4 ;  /* 0x0000001102057211 */ /* 0x000fe400078f20ff */
[----:B------:R-:W1:Y:S01]  /*00f0*/  LDC.64 R2, c[0x0][0x210] ;  /* 0x00008400ff027b82 */ /* 0x000e620000000a00 */
[----:B------:R-:W-:-:S02]  /*0100*/  LOP3.LUT R25, R12, 0x4, R7, 0xfe, !PT ;  /* 0x000000040c197812 */ /* 0x000fc400078efe07 */
[----:B------:R-:W-:Y:S02]  /*0110*/  LOP3.LUT R16, R5, 0xfffffff0, RZ, 0xc0, !PT ;  /* 0xfffffff005107812 */ /* 0x000fe400078ec0ff */
[----:B------:R-:W-:-:S03]  /*0120*/  SHF.R.S32.HI R5, RZ, 0x4, R5 ;  /* 0x00000004ff057819 */ /* 0x000fc60000011405 */
[----:B------:R-:W-:-:S04]  /*0130*/  IMAD.IADD R16, R17, 0x1, -R16 ;  /* 0x0000000111107824 */ /* 0x000fc800078e0a10 */
[----:B------:R-:W-:Y:S01]  /*0140*/  IMAD R29, R5, 0x20, R16 ;  /* 0x00000020051d7824 */ /* 0x000fe200078e0210 */
[C---:B------:R-:W-:Y:S02]  /*0150*/  ISETP.GT.AND P0, PT, R16.reuse, RZ, PT ;  /* 0x000000ff1000720c */ /* 0x040fe40003f04270 */
[----:B------:R-:W-:Y:S01]  /*0160*/  ISETP.GT.AND P2, PT, R16, -0x1, PT ;  /* 0xffffffff1000780c */ /* 0x000fe20003f44270 */
[----:B------:R-:W-:Y:S01]  /*0170*/  IMAD.SHL.U32 R29, R29, 0x2, RZ ;  /* 0x000000021d1d7824 */ /* 0x000fe200078e00ff */
[C---:B------:R-:W-:Y:S02]  /*0180*/  ISETP.LT.U32.AND P4, PT, R4.reuse, 0xf0, P0 ;  /* 0x000000f00400780c */ /* 0x040fe40000781070 */
[----:B------:R-:W-:Y:S01]  /*0190*/  ISETP.LT.U32.AND P3, PT, R4, 0xf0, P2 ;  /* 0x000000f00400780c */ /* 0x000fe20001761070 */
[C---:B------:R-:W-:Y:S01]  /*01a0*/  VIADD R33, R29.reuse, 0xffffffdf ;  /* 0xffffffdf1d217836 */ /* 0x040fe20000000000 */
[C---:B------:R-:W-:Y:S01]  /*01b0*/  ISETP.LT.AND P6, PT, R28.reuse, 0x100, P4 ;  /* 0x000001001c00780c */ /* 0x040fe200027c1270 */
[----:B------:R-:W-:Y:S01]  /*01c0*/  VIADD R9, R29, 0xffffffe0 ;  /* 0xffffffe01d097836 */ /* 0x000fe20000000000 */
[C---:B------:R-:W-:Y:S01]  /*01d0*/  ISETP.LT.AND P5, PT, R28.reuse, 0x100, P3 ;  /* 0x000001001c00780c */ /* 0x040fe20001fa1270 */
[C---:B------:R-:W-:Y:S01]  /*01e0*/  IMAD R11, R28.reuse, 0x400, R33 ;  /* 0x000004001c0b7824 */ /* 0x040fe200078e0221 */
[----:B------:R-:W-:Y:S01]  /*01f0*/  P2R R41, PR, RZ, 0x1 ;  /* 0x00000001ff297803 */ /* 0x000fe20000000000 */
[----:B------:R-:W-:-:S02]  /*0200*/  IMAD R19, R28, 0x400, R9 ;  /* 0x000004001c137824 */ /* 0x000fc400078e0209 */
[----:B------:R-:W-:Y:S02]  /*0210*/  IMAD.MOV.U32 R4, RZ, RZ, RZ ;  /* 0x000000ffff047224 */ /* 0x000fe400078e00ff */
[----:B-1----:R-:W-:-:S04]  /*0220*/  IMAD.WIDE R10, R11, 0x4, R2 ;  /* 0x000000040b0a7825 */ /* 0x002fc800078e0202 */
[----:B------:R-:W-:Y:S01]  /*0230*/  IMAD.WIDE R18, R19, 0x4, R2 ;  /* 0x0000000413127825 */ /* 0x000fe200078e0202 */
[C---:B------:R-:W-:Y:S01]  /*0240*/  ISETP.LT.AND P1, PT, R25.reuse, 0x100, P4 ;  /* 0x000001001900780c */ /* 0x040fe20002721270 */
[----:B------:R1:W2:Y:S04]  /*0250*/  @P6 LDG.E.EL R4, desc[UR6][R10.64] ;  /* 0x000000060a046981 */ /* 0x0002a8000c2e1900 */
[----:B------:R3:W4:Y:S01]  /*0260*/  @P5 LDG.E.EL R8, desc[UR6][R18.64] ;  /* 0x0000000612085981 */ /* 0x000722000c2e1900 */
[----:B------:R-:W-:Y:S02]  /*0270*/  IMAD R15, R25, 0x400, R33 ;  /* 0x00000400190f7824 */ /* 0x000fe400078e0221 */
[----:B------:R-:W-:Y:S02]  /*0280*/  IMAD.MOV.U32 R6, RZ, RZ, RZ ;  /* 0x000000ffff067224 */ /* 0x000fe400078e00ff */
[----:B------:R-:W-:-:S05]  /*0290*/  IMAD.WIDE R14, R15, 0x4, R2 ;  /* 0x000000040f0e7825 */ /* 0x000fca00078e0202 */
[----:B------:R5:W4:Y:S01]  /*02a0*/  @P1 LDG.E.EL R6, desc[UR6][R14.64] ;  /* 0x000000060e061981 */ /* 0x000b22000c2e1900 */
[----:B-1----:R-:W-:Y:S02]  /*02b0*/  IMAD R11, R25, 0x400, R9 ;  /* 0x00000400190b7824 */ /* 0x002fe400078e0209 */
[----:B------:R-:W-:-:S04]  /*02c0*/  VIADD R31, R29, 0xffffffe1 ;  /* 0xffffffe11d1f7836 */ /* 0x000fc80000000000 */
[----:B---3--:R-:W-:Y:S02]  /*02d0*/  IMAD R19, R28, 0x400, R31 ;  /* 0x000004001c137824 */ /* 0x008fe400078e021f */
[----:B-----5:R-:W-:-:S04]  /*02e0*/  IMAD.WIDE R14, R11, 0x4, R2 ;  /* 0x000000040b0e7825 */ /* 0x020fc800078e0202 */
[----:B------:R-:W-:Y:S01]  /*02f0*/  IMAD.WIDE R18, R19, 0x4, R2 ;  /* 0x0000000413127825 */ /* 0x000fe200078e0202 */
[----:B--2---:R-:W-:Y:S02]  /*0300*/  SEL R4, R4, 0xff800000, P6 ;  /* 0xff80000004047807 */ /* 0x004fe40003000000 */
[----:B----4-:R-:W-:-:S04]  /*0310*/  SEL R21, R8, 0xff800000, P5 ;  /* 0xff80000008157807 */ /* 0x010fc80002800000 */
[----:B------:R-:W-:-:S04]  /*0320*/  FSETP.GT.AND P0, PT, R21, R4, PT ;  /* 0x000000041500720b */ /* 0x000fc80003f04000 */
[----:B------:R-:W-:Y:S02]  /*0330*/  P2R R134, PR, RZ, 0x1 ;  /* 0x00000001ff867803 */ /* 0x000fe40000000000 */
[----:B------:R-:W-:Y:S01]  /*0340*/  SEL R8, R6, 0xff800000, P1 ;  /* 0xff80000006087807 */ /* 0x000fe20000800000 */
[----:B------:R-:W-:Y:S01]  /*0350*/  IMAD.MOV.U32 R6, RZ, RZ, RZ ;  /* 0x000000ffff067224 */ /* 0x000fe200078e00ff */
[----:B------:R-:W-:-:S05]  /*0360*/  FSETP.NAN.AND P1, PT, R21, R21, PT ;  /* 0x000000151500720b */ /* 0x000fca0003f28000 */
[----:B------:R-:W-:Y:S01]  /*0370*/  @!P0 FSEL R21, R21, R4, P1 ;  /* 0x0000000415158208 */ /* 0x000fe20000800000 */
[----:B------:R-:W-:Y:S01]  /*0380*/  IMAD.MOV.U32 R4, RZ, RZ, RZ ;  /* 0x000000ffff047224 */ /* 0x000fe200078e00ff */
[----:B------:R-:W-:Y:S01]  /*0390*/  ISETP.LT.AND P1, PT, R25, 0x100, P3 ;  /* 0x000001001900780c */ /* 0x000fe20001f21270 */
[----:B------:R-:W2:-:S12]  /*03a0*/  @P5 LDG.E.EL R6, desc[UR6][R18.64] ;  /* 0x0000000612065981 */ /* 0x000e98000c2e1900 */
[----:B------:R1:W3:Y:S01]  /*03b0*/  @P1 LDG.E.EL R4, desc[UR6][R14.64] ;  /* 0x000000060e041981 */ /* 0x0002e2000c2e1900 */
[----:B------:R-:W-:Y:S01]  /*03c0*/  LOP3.LUT R27, R12, 0x8, R7, 0xfe, !PT ;  /* 0x000000080c1b7812 */ /* 0x000fe200078efe07 */
[----:B-1----:R-:W-:-:S04]  /*03d0*/  IMAD R15, R25, 0x400, R31 ;  /* 0x00000400190f7824 */ /* 0x002fc800078e021f */
[----:B------:R-:W-:-:S04]  /*03e0*/  IMAD.WIDE R14, R15, 0x4, R2 ;  /* 0x000000040f0e7825 */ /* 0x000fc800078e0202 */
[----:B------:R-:W-:-:S04]  /*03f0*/  IMAD R11, R27, 0x400, R33 ;  /* 0x000004001b0b7824 */ /* 0x000fc800078e0221 */
[----:B------:R-:W-:Y:S01]  /*0400*/  IMAD.WIDE R10, R11, 0x4, R2 ;  /* 0x000000040b0a7825 */ /* 0x000fe200078e0202 */
[----:B---3--:R-:W-:-:S04]  /*0410*/  SEL R23, R4, 0xff800000, P1 ;  /* 0xff80000004177807 */ /* 0x008fc80000800000 */
[C---:B------:R-:W-:Y:S02]  /*0420*/  FSETP.GT.AND P0, PT, R23.reuse, R8, PT ;  /* 0x000000081700720b */ /* 0x040fe40003f04000 */
[----:B--2---:R-:W-:Y:S02]  /*0430*/  SEL R4, R6, 0xff800000, P5 ;  /* 0xff80000006047807 */ /* 0x004fe40002800000 */
[----:B------:R-:W-:Y:S01]  /*0440*/  FSETP.NAN.AND P5, PT, R23, R23, PT ;  /* 0x000000171700720b */ /* 0x000fe20003fa8000 */
[----:B------:R-:W-:-:S08]  /*0450*/  IMAD.MOV.U32 R6, RZ, RZ, RZ ;  /* 0x000000ffff067224 */ /* 0x000fd000078e00ff */
[----:B------:R-:W-:Y:S01]  /*0460*/  @!P0 FSEL R23, R23, R8, P5 ;  /* 0x0000000817178208 */ /* 0x000fe20002800000 */
[----:B------:R-:W-:Y:S01]  /*0470*/  IMAD.MOV.U32 R8, RZ, RZ, RZ ;  /* 0x000000ffff087224 */ /* 0x000fe200078e00ff */
[----:B------:R-:W-:-:S05]  /*0480*/  ISETP.LT.AND P5, PT, R27, 0x100, P4 ;  /* 0x000001001b00780c */ /* 0x000fca00027a1270 */
[----:B------:R-:W2:Y:S08]  /*0490*/  @P1 LDG.E.EL R8, desc[UR6][R14.64] ;  /* 0x000000060e081981 */ /* 0x000eb0000c2e1900 */
[----:B------:R1:W3:Y:S01]  /*04a0*/  @P5 LDG.E.EL R6, desc[UR6][R10.64] ;  /* 0x000000060a065981 */ /* 0x0002e2000c2e1900 */
[----:B------:R-:W-:-:S04]  /*04b0*/  IMAD R19, R27, 0x400, R9 ;  /* 0x000004001b137824 */ /* 0x000fc800078e0209 */
[----:B-1----:R-:W-:Y:S01]  /*04c0*/  IMAD.WIDE R10, R19, 0x4, R2 ;  /* 0x00000004130a7825 */ /* 0x002fe200078e0202 */
[----:B--2---:R-:W-:Y:S02]  /*04d0*/  SEL R8, R8, 0xff800000, P1 ;  /* 0xff80000008087807 */ /* 0x004fe40000800000 */
[----:B------:R-:W-:Y:S02]  /*04e0*/  ISETP.LT.AND P1, PT, R27, 0x100, P3 ;  /* 0x000001001b00780c */ /* 0x000fe40001f21270 */
[----:B---3--:R-:W-:Y:S01]  /*04f0*/  SEL R18, R6, 0xff800000, P5 ;  /* 0xff80000006127807 */ /* 0x008fe20002800000 */
[----:B------:R-:W-:-:S10]  /*0500*/  IMAD.MOV.U32 R6, RZ, RZ, RZ ;  /* 0x000000ffff067224 */ /* 0x000fd400078e00ff */
[----:B------:R1:W2:Y:S01]  /*0510*/  @P1 LDG.E.EL R6, desc[UR6][R10.64] ;  /* 0x000000060a061981 */ /* 0x0002a2000c2e1900 */
[----:B------:R-:W-:Y:S02]  /*0520*/  P2R R138, PR, RZ, 0x1 ;  /* 0x00000001ff8a7803 */ /* 0x000fe40000000000 */
[-C--:B------:R-:W-:Y:S02]  /*0530*/  FSETP.GEU.AND P0, PT, R21, R4.reuse, PT ;  /* 0x000000041500720b */ /* 0x080fe40003f0e000 */
[----:B------:R-:W-:Y:S02]  /*0540*/  FSETP.NAN.AND P5, PT, R4, R4, PT ;  /* 0x000000040400720b */ /* 0x000fe40003fa8000 */
[----:B------:R-:W-:-:S09]  /*0550*/  P2R R124, PR, RZ, 0x1 ;  /* 0x00000001ff7c7803 */ /* 0x000fd20000000000 */
[----:B------:R-:W-:Y:S02]  /*0560*/  @P0 FSEL R4, R4, R21, P5 ;  /* 0x0000001504040208 */ /* 0x000fe40002800000 */
[----:B------:R-:W-:-:S05]  /*0570*/  LOP3.LUT R26, R12, 0xc, R7, 0xfe, !PT ;  /* 0x0000000c0c1a7812 */ /* 0x000fca00078efe07 */
[----:B------:R-:W-:-:S04]  /*0580*/  IMAD R15, R26, 0x400, R33 ;  /* 0x000004001a0f7824 */ /* 0x000fc800078e0221 */
[----:B-1----:R-:W-:Y:S01]  /*0590*/  IMAD.WIDE R10, R15, 0x4, R2 ;  /* 0x000000040f0a7825 */ /* 0x002fe200078e0202 */
[----:B--2---:R-:W-:-:S04]  /*05a0*/  SEL R19, R6, 0xff800000, P1 ;  /* 0xff80000006137807 */ /* 0x004fc80000800000 */
[C---:B------:R-:W-:Y:S02]  /*05b0*/  FSETP.GT.AND P0, PT, R19.reuse, R18, PT ;  /* 0x000000121300720b */ /* 0x040fe40003f04000 */
[----:B------:R-:W-:Y:S02]  /*05c0*/  FSETP.NAN.AND P5, PT, R19, R19, PT ;  /* 0x000000131300720b */ /* 0x000fe40003fa8000 */
[----:B------:R-:W-:-:S09]  /*05d0*/  P2R R121, PR, RZ, 0x1 ;  /* 0x00000001ff797803 */ /* 0x000fd20000000000 */
[----:B------:R-:W-:Y:S02]  /*05e0*/  @!P0 FSEL R19, R19, R18, P5 ;  /* 0x0000001213138208 */ /* 0x000fe40002800000 */
[-C--:B------:R-:W-:Y:S02]  /*05f0*/  FSETP.GEU.AND P0, PT, R23, R8.reuse, PT ;  /* 0x000000081700720b */ /* 0x080fe40003f0e000 */
[----:B------:R-:W-:Y:S01]  /*0600*/  FSETP.NAN.AND P5, PT, R8, R8, PT ;  /* 0x000000080800720b */ /* 0x000fe20003fa8000 */
[----:B------:R-:W-:-:S10]  /*0610*/  IMAD.MOV.U32 R6, RZ, RZ, RZ ;  /* 0x000000ffff067224 */ /* 0x000fd400078e00ff */
[----:B------:R-:W-:Y:S02]  /*0620*/  @P0 FSEL R8, R8, R23, P5 ;  /* 0x0000001708080208 */ /* 0x000fe40002800000 */
[----:B------:R-:W-:-:S13]  /*0630*/  ISETP.LT.AND P5, PT, R26, 0x100, P4 ;  /* 0x000001001a00780c */ /* 0x000fda00027a1270 */
[----:B------:R1:W2:Y:S01]  /*0640*/  @P5 LDG.E.EL R6, desc[UR6][R10.64] ;  /* 0x000000060a065981 */ /* 0x0002a2000c2e1900 */
[----:B------:R-:W-:-:S04]  /*0650*/  IMAD R15, R26, 0x400, R9 ;  /* 0x000004001a0f7824 */ /* 0x000fc800078e0209 */
[----:B------:R-:W-:-:S04]  /*0660*/  IMAD.WIDE R14, R15, 0x4, R2 ;  /* 0x000000040f0e7825 */ /* 0x000fc800078e0202 */
[----:B-1----:R-:W-:Y:S02]  /*0670*/  IMAD R11, R27, 0x400, R31 ;  /* 0x000004001b0b7824 */ /* 0x002fe400078e021f */
[----:B------:R-:W-:Y:S02]  /*0680*/  IMAD.MOV.U32 R30, RZ, RZ, RZ ;  /* 0x000000ffff1e7224 */ /* 0x000fe400078e00ff */
[----:B------:R-:W-:-:S05]  /*0690*/  IMAD.WIDE R10, R11, 0x4, R2 ;  /* 0x000000040b0a7825 */ /* 0x000fca00078e0202 */
[----:B------:R-:W3:Y:S01]  /*06a0*/  @P1 LDG.E.EL R30, desc[UR6][R10.64] ;  /* 0x000000060a1e1981 */ /* 0x000ee2000c2e1900 */
[----:B------:R-:W-:Y:S02]  /*06b0*/  IMAD R23, R26, 0x400, R31 ;  /* 0x000004001a177824 */ /* 0x000fe400078e021f */
[----:B------:R-:W-:Y:S01]  /*06c0*/  IMAD.MOV.U32 R32, RZ, RZ, RZ ;  /* 0x000000ffff207224 */ /* 0x000fe200078e00ff */
[----:B--2---:R-:W-:Y:S02]  /*06d0*/  SEL R18, R6, 0xff800000, P5 ;  /* 0xff80000006127807 */ /* 0x004fe40002800000 */
[----:B------:R-:W-:Y:S01]  /*06e0*/  ISETP.LT.AND P5, PT, R26, 0x100, P3 ;  /* 0x000001001a00780c */ /* 0x000fe20001fa1270 */
[----:B------:R-:W-:-:S12]  /*06f0*/  IMAD.MOV.U32 R6, RZ, RZ, RZ ;  /* 0x000000ffff067224 */ /* 0x000fd800078e00ff */
[----:B------:R1:W2:Y:S02]  /*0700*/  @P5 LDG.E.EL R6, desc[UR6][R14.64] ;  /* 0x000000060e065981 */ /* 0x0002a4000c2e1900 */
[----:B-1----:R-:W-:-:S05]  /*0710*/  IMAD.WIDE R14, R23, 0x4, R2 ;  /* 0x00000004170e7825 */ /* 0x002fca00078e0202 */
[----:B------:R-:W4:Y:S01]  /*0720*/  @P5 LDG.E.EL R32, desc[UR6][R14.64] ;  /* 0x000000060e205981 */ /* 0x000f22000c2e1900 */
[----:B------:R-:W-:Y:S02]  /*0730*/  P2R R125, PR, RZ, 0x1 ;  /* 0x00000001ff7d7803 */ /* 0x000fe40000000000 */
[----:B---3--:R-:W-:-:S04]  /*0740*/  SEL R30, R30, 0xff800000, P1 ;  /* 0xff8000001e1e7807 */ /* 0x008fc80000800000 */
[----:B------:R-:W-:Y:S02]  /*0750*/  FSETP.NAN.AND P1, PT, R30, R30, PT ;  /* 0x0000001e1e00720b */ /* 0x000fe40003f28000 */
[----:B--2---:R-:W-:-:S04]  /*0760*/  SEL R21, R6, 0xff800000, P5 ;  /* 0xff80000006157807 */ /* 0x004fc80002800000 */
[C---:B------:R-:W-:Y:S02]  /*0770*/  FSETP.GT.AND P0, PT, R21.reuse, R18, PT ;  /* 0x000000121500720b */ /* 0x040fe40003f04000 */
[----:B------:R-:W-:Y:S02]  /*0780*/  FSETP.NAN.AND P6, PT, R21, R21, PT ;  /* 0x000000151500720b */ /* 0x000fe40003fc8000 */
[----:B------:R-:W-:-:S09]  /*0790*/  P2R R122, PR, RZ, 0x1 ;  /* 0x00000001ff7a7803 */ /* 0x000fd20000000000 */
[----:B------:R-:W-:Y:S02]  /*07a0*/  @!P0 FSEL R21, R21, R18, P6 ;  /* 0x0000001215158208 */ /* 0x000fe40003000000 */
[----:B------:R-:W-:Y:S02]  /*07b0*/  FSETP.GEU.AND P0, PT, R19, R30, PT ;  /* 0x0000001e1300720b */ /* 0x000fe40003f0e000 */
[----:B----4-:R-:W-:Y:S02]  /*07c0*/  SEL R32, R32, 0xff800000, P5 ;  /* 0xff80000020207807 */ /* 0x010fe40002800000 */
[----:B------:R-:W-:-:S09]  /*07d0*/  P2R R117, PR, RZ, 0x1 ;  /* 0x00000001ff757803 */ /* 0x000fd20000000000 */
[----:B------:R-:W-:Y:S02]  /*07e0*/  @P0 FSEL R30, R30, R19, P1 ;  /* 0x000000131e1e0208 */ /* 0x000fe40000800000 */
[-C--:B------:R-:W-:Y:S02]  /*07f0*/  FSETP.GEU.AND P0, PT, R21, R32.reuse, PT ;  /* 0x000000201500720b */ /* 0x080fe40003f0e000 */
[----:B------:R-:W-:Y:S02]  /*0800*/  FSETP.NAN.AND P1, PT, R32, R32, PT ;  /* 0x000000202000720b */ /* 0x000fe40003f28000 */
[----:B------:R-:W-:Y:S01]  /*0810*/  LOP3.LUT R18, R12, 0x10, R7, 0xfe, !PT ;  /* 0x000000100c127812 */ /* 0x000fe200078efe07 */
[----:B------:R-:W-:-:S08]  /*0820*/  IMAD.MOV.U32 R6, RZ, RZ, RZ ;  /* 0x000000ffff067224 */ /* 0x000fd000078e00ff */
[----:B------:R-:W-:Y:S02]  /*0830*/  @P0 FSEL R32, R32, R21, P1 ;  /* 0x0000001520200208 */ /* 0x000fe40000800000 */
[C---:B------:R-:W-:Y:S01]  /*0840*/  ISETP.LT.AND P1, PT, R18.reuse, 0x100, P4 ;  /* 0x000001001200780c */ /* 0x040fe20002721270 */
[----:B------:R-:W-:-:S04]  /*0850*/  IMAD R11, R18, 0x400, R33 ;  /* 0x00000400120b7824 */ /* 0x000fc800078e0221 */
[----:B------:R-:W-:-:S08]  /*0860*/  IMAD.WIDE R10, R11, 0x4, R2 ;  /* 0x000000040b0a7825 */ /* 0x000fd000078e0202 */
[----:B------:R-:W2:Y:S01]  /*0870*/  @P1 LDG.E.EL R6, desc[UR6][R10.64] ;  /* 0x000000060a061981 */ /* 0x000ea2000c2e1900 */
[----:B------:R-:W-:-:S04]  /*0880*/  IMAD R15, R18, 0x400, R9 ;  /* 0x00000400120f7824 */ /* 0x000fc800078e0209 */
[----:B------:R-:W-:Y:S01]  /*0890*/  IMAD.WIDE R14, R15, 0x4, R2 ;  /* 0x000000040f0e7825 */ /* 0x000fe200078e0202 */
[----:B--2---:R-:W-:Y:S02]  /*08a0*/  SEL R20, R6, 0xff800000, P1 ;  /* 0xff80000006147807 */ /* 0x004fe40000800000 */
[----:B------:R-:W-:Y:S01]  /*08b0*/  ISETP.LT.AND P1, PT, R18, 0x100, P3 ;  /* 0x000001001200780c */ /* 0x000fe20001f21270 */
[----:B------:R-:W-:-:S12]  /*08c0*/  IMAD.MOV.U32 R6, RZ, RZ, RZ ;  /* 0x000000ffff067224 */ /* 0x000fd800078e00ff */
[----:B------:R-:W2:Y:S01]  /*08d0*/  @P1 LDG.E.EL R6, desc[UR6][R14.64] ;  /* 0x000000060e061981 */ /* 0x000ea2000c2e1900 */
[----:B------:R-:W-:Y:S02]  /*08e0*/  P2R R118, PR, RZ, 0x1 ;  /* 0x00000001ff767803 */ /* 0x000fe40000000000 */
[----:B------:R-:W-:-:S05]  /*08f0*/  LOP3.LUT R21, R12, 0x14, R7, 0xfe, !PT ;  /* 0x000000140c157812 */ /* 0x000fca00078efe07 */
[----:B------:R-:W-:-:S04]  /*0900*/  IMAD R11, R21, 0x400, R33 ;  /* 0x00000400150b7824 */ /* 0x000fc800078e0221 */
[----:B------:R-:W-:Y:S01]  /*0910*/  IMAD.WIDE R10, R11, 0x4, R2 ;  /* 0x000000040b0a7825 */ /* 0x000fe200078e0202 */
[----:B--2---:R-:W-:-:S04]  /*0920*/  SEL R19, R6, 0xff800000, P1 ;  /* 0xff80000006137807 */ /* 0x004fc80000800000 */
[C---:B------:R-:W-:Y:S02]  /*0930*/  FSETP.GT.AND P0, PT, R19.reuse, R20, PT ;  /* 0x000000141300720b */ /* 0x040fe40003f04000 */
[----:B------:R-:W-:Y:S01]  /*0940*/  FSETP.NAN.AND P5, PT, R19, R19, PT ;  /* 0x000000131300720b */ /* 0x000fe20003fa8000 */
[----:B------:R-:W-:-:S10]  /*0950*/  IMAD.MOV.U32 R6, RZ, RZ, RZ ;  /* 0x000000ffff067224 */ /* 0x000fd400078e00ff */
[----:B------:R-:W-:Y:S02]  /*0960*/  @!P0 FSEL R19, R19, R20, P5 ;  /* 0x0000001413138208 */ /* 0x000fe40002800000 */
[----:B------:R-:W-:-:S13]  /*0970*/  ISETP.LT.AND P5, PT, R21, 0x100, P4 ;  /* 0x000001001500780c */ /* 0x000fda00027a1270 */
[----:B------:R-:W2:Y:S01]  /*0980*/  @P5 LDG.E.EL R6, desc[UR6][R10.64] ;  /* 0x000000060a065981 */ /* 0x000ea2000c2e1900 */
[----:B------:R-:W-:-:S04]  /*0990*/  IMAD R15, R21, 0x400, R9 ;  /* 0x00000400150f7824 */ /* 0x000fc800078e0209 */
[----:B------:R-:W-:Y:S01]  /*09a0*/  IMAD.WIDE R14, R15, 0x4, R2 ;  /* 0x000000040f0e7825 */ /* 0x000fe200078e0202 */
[----:B--2---:R-:W-:Y:S02]  /*09b0*/  SEL R23, R6, 0xff800000, P5 ;  /* 0xff80000006177807 */ /* 0x004fe40002800000 */
[----:B------:R-:W-:Y:S01]  /*09c0*/  ISETP.LT.AND P5, PT, R21, 0x100, P3 ;  /* 0x000001001500780c */ /* 0x000fe20001fa1270 */
[----:B------:R-:W-:-:S12]  /*09d0*/  IMAD.MOV.U32 R6, RZ, RZ, RZ ;  /* 0x000000ffff067224 */ /* 0x000fd800078e00ff */
[----:B------:R-:W2:Y:S01]  /*09e0*/  @P5 LDG.E.EL R6, desc[UR6][R14.64] ;  /* 0x000000060e065981 */ /* 0x000ea2000c2e1900 */
[----:B------:R-:W-:Y:S01]  /*09f0*/  P2R R129, PR, RZ, 0x1 ;  /* 0x00000001ff817803 */ /* 0x000fe20000000000 */
[----:B------:R-:W-:Y:S01]  /*0a00*/  IMAD R11, R18, 0x400, R31 ;  /* 0x00000400120b7824 */ /* 0x000fe200078e021f */
[----:B------:R-:W-:-:S03]  /*0a10*/  CS2R R34, SRZ ;  /* 0x0000000000227805 */ /* 0x000fc6000001ff00 */
[----:B------:R-:W-:-:S05]  /*0a20*/  IMAD.WIDE R10, R11, 0x4, R2 ;  /* 0x000000040b0a7825 */ /* 0x000fca00078e0202 */
[----:B------:R-:W3:Y:S01]  /*0a30*/  @P1 LDG.E.EL R34, desc[UR6][R10.64] ;  /* 0x000000060a221981 */ /* 0x000ee2000c2e1900 */
[----:B--2---:R-:W-:-:S04]  /*0a40*/  SEL R6, R6, 0xff800000, P5 ;  /* 0xff80000006067807 */ /* 0x004fc80002800000 */
[C---:B------:R-:W-:Y:S02]  /*0a50*/  FSETP.GT.AND P0, PT, R6.reuse, R23, PT ;  /* 0x000000170600720b */ /* 0x040fe40003f04000 */
[----:B------:R-:W-:-:S11]  /*0a60*/  FSETP.NAN.AND P6, PT, R6, R6, PT ;  /* 0x000000060600720b */ /* 0x000fd60003fc8000 */
[----:B------:R-:W-:Y:S01]  /*0a70*/  @!P0 FSEL R6, R6, R23, P6 ;  /* 0x0000001706068208 */ /* 0x000fe20003000000 */
[----:B------:R-:W-:-:S04]  /*0a80*/  IMAD R23, R21, 0x400, R31 ;  /* 0x0000040015177824 */ /* 0x000fc800078e021f */
[----:B------:R-:W-:-:S05]  /*0a90*/  IMAD.WIDE R14, R23, 0x4, R2 ;  /* 0x00000004170e7825 */ /* 0x000fca00078e0202 */
[----:B------:R-:W2:Y:S01]  /*0aa0*/  @P5 LDG.E.EL R35, desc[UR6][R14.64] ;  /* 0x000000060e235981 */ /* 0x000ea2000c2e1900 */
[----:B---3--:R-:W-:Y:S02]  /*0ab0*/  SEL R34, R34, 0xff800000, P1 ;  /* 0xff80000022227807 */ /* 0x008fe40000800000 */
[----:B------:R-:W-:Y:S02]  /*0ac0*/  P2R R130, PR, RZ, 0x1 ;  /* 0x00000001ff827803 */ /* 0x000fe40000000000 */
[-C--:B------:R-:W-:Y:S02]  /*0ad0*/  FSETP.GEU.AND P0, PT, R19, R34.reuse, PT ;  /* 0x000000221300720b */ /* 0x080fe40003f0e000 */
[----:B------:R-:W-:Y:S02]  /*0ae0*/  FSETP.NAN.AND P1, PT, R34, R34, PT ;  /* 0x000000222200720b */ /* 0x000fe40003f28000 */
[----:B------:R-:W-:-:S09]  /*0af0*/  P2R R112, PR, RZ, 0x1 ;  /* 0x00000001ff707803 */ /* 0x000fd20000000000 */
[----:B------:R-:W-:Y:S02]  /*0b00*/  @P0 FSEL R34, R34, R19, P1 ;  /* 0x0000001322220208 */ /* 0x000fe40000800000 */
[----:B------:R-:W-:-:S05]  /*0b10*/  LOP3.LUT R20, R12, 0x18, R7, 0xfe, !PT ;  /* 0x000000180c147812 */ /* 0x000fca00078efe07 */
[----:B------:R-:W-:-:S04]  /*0b20*/  IMAD R11, R20, 0x400, R33 ;  /* 0x00000400140b7824 */ /* 0x000fc800078e0221 */
[----:B------:R-:W-:Y:S01]  /*0b30*/  IMAD.WIDE R10, R11, 0x4, R2 ;  /* 0x000000040b0a7825 */ /* 0x000fe200078e0202 */
[----:B--2---:R-:W-:-:S04]  /*0b40*/  SEL R35, R35, 0xff800000, P5 ;  /* 0xff80000023237807 */ /* 0x004fc80002800000 */
[-C--:B------:R-:W-:Y:S02]  /*0b50*/  FSETP.GEU.AND P0, PT, R6, R35.reuse, PT ;  /* 0x000000230600720b */ /* 0x080fe40003f0e000 */
[----:B------:R-:W-:-:S11]  /*0b60*/  FSETP.NAN.AND P1, PT, R35, R35, PT ;  /* 0x000000232300720b */ /* 0x000fd60003f28000 */
[----:B------:R-:W-:Y:S02]  /*0b70*/  @P0 FSEL R35, R35, R6, P1 ;  /* 0x0000000623230208 */ /* 0x000fe40000800000 */
[----:B------:R-:W-:Y:S01]  /*0b80*/  ISETP.LT.AND P1, PT, R20, 0x100, P4 ;  /* 0x000001001400780c */ /* 0x000fe20002721270 */
[----:B------:R-:W-:-:S12]  /*0b90*/  IMAD.MOV.U32 R6, RZ, RZ, RZ ;  /* 0x000000ffff067224 */ /* 0x000fd800078e00ff */
        /* <DEDUP_REMOVED lines=8> */
[----:B--2---:R-:W-:-:S04]  /*0c20*/  SEL R19, R6, 0xff800000, P1 ;  /* 0xff80000006137807 */ /* 0x004fc80000800000 */
[C---:B------:R-:W-:Y:S02]  /*0c30*/  FSETP.GT.AND P0, PT, R19.reuse, R22, PT ;  /* 0x000000161300720b */ /* 0x040fe40003f04000 */
[----:B------:R-:W-:-:S11]  /*0c40*/  FSETP.NAN.AND P5, PT, R19, R19, PT ;  /* 0x000000131300720b */ /* 0x000fd60003fa8000 */
[----:B------:R-:W-:Y:S02]  /*0c50*/  @!P0 FSEL R19, R19, R22, P5 ;  /* 0x0000001613138208 */ /* 0x000fe40002800000 */
[----:B------:R-:W-:-:S04]  /*0c60*/  LOP3.LUT R22, R12, 0x1c, R7, 0xfe, !PT ;  /* 0x0000001c0c167812 */ /* 0x000fc800078efe07 */
[C---:B------:R-:W-:Y:S01]  /*0c70*/  ISETP.LT.AND P5, PT, R22.reuse, 0x100, P4 ;  /* 0x000001001600780c */ /* 0x040fe200027a1270 */
[----:B------:R-:W-:Y:S02]  /*0c80*/  IMAD R11, R22, 0x400, R33 ;  /* 0x00000400160b7824 */ /* 0x000fe400078e0221 */
[----:B------:R-:W-:Y:S02]  /*0c90*/  IMAD.MOV.U32 R6, RZ, RZ, RZ ;  /* 0x000000ffff067224 */ /* 0x000fe400078e00ff */
        /* <DEDUP_REMOVED lines=9> */
[----:B------:R-:W-:-:S04]  /*0d30*/  IMAD R11, R20, 0x400, R31 ;  /* 0x00000400140b7824 */ /* 0x000fc800078e021f */
[----:B------:R-:W-:Y:S01]  /*0d40*/  IMAD.WIDE R10, R11, 0x4, R2 ;  /* 0x000000040b0a7825 */ /* 0x000fe200078e0202 */
[----:B--2---:R-:W-:-:S04]  /*0d50*/  SEL R6, R6, 0xff800000, P5 ;  /* 0xff80000006067807 */ /* 0x004fc80002800000 */
[C---:B------:R-:W-:Y:S02]  /*0d60*/  FSETP.GT.AND P0, PT, R6.reuse, R23, PT ;  /* 0x000000170600720b */ /* 0x040fe40003f04000 */
[----:B------:R-:W-:-:S11]  /*0d70*/  FSETP.NAN.AND P6, PT, R6, R6, PT ;  /* 0x000000060600720b */ /* 0x000fd60003fc8000 */
[----:B------:R-:W-:Y:S01]  /*0d80*/  @!P0 FSEL R6, R6, R23, P6 ;  /* 0x0000001706068208 */ /* 0x000fe20003000000 */
[----:B------:R-:W-:-:S06]  /*0d90*/  IMAD.MOV.U32 R23, RZ, RZ, RZ ;  /* 0x000000ffff177224 */ /* 0x000fcc00078e00ff */
[----:B------:R-:W2:Y:S01]  /*0da0*/  @P1 LDG.E.EL R23, desc[UR6][R10.64] ;  /* 0x000000060a171981 */ /* 0x000ea2000c2e1900 */
[----:B------:R-:W-:Y:S01]  /*0db0*/  IMAD.MOV.U32 R24, RZ, RZ, RZ ;  /* 0x000000ffff187224 */ /* 0x000fe200078e00ff */
[----:B--2---:R-:W-:Y:S01]  /*0dc0*/  SEL R42, R23, 0xff800000, P1 ;  /* 0xff800000172a7807 */ /* 0x004fe20000800000 */
[----:B------:R-:W-:-:S04]  /*0dd0*/  IMAD R23, R22, 0x400, R31 ;  /* 0x0000040016177824 */ /* 0x000fc800078e021f */
[----:B------:R-:W-:-:S05]  /*0de0*/  IMAD.WIDE R14, R23, 0x4, R2 ;  /* 0x00000004170e7825 */ /* 0x000fca00078e0202 */
[----:B------:R-:W2:Y:S01]  /*0df0*/  @P5 LDG.E.EL R24, desc[UR6][R14.64] ;  /* 0x000000060e185981 */ /* 0x000ea2000c2e1900 */
[----:B------:R-:W-:Y:S02]  /*0e00*/  P2R R126, PR, RZ, 0x1 ;  /* 0x00000001ff7e7803 */ /* 0x000fe40000000000 */
[-C--:B------:R-:W-:Y:S02]  /*0e10*/  FSETP.GEU.AND P0, PT, R19, R42.reuse, PT ;  /* 0x0000002a1300720b */ /* 0x080fe40003f0e000 */
[----:B------:R-:W-:Y:S02]  /*0e20*/  FSETP.NAN.AND P1, PT, R42, R42, PT ;  /* 0x0000002a2a00720b */ /* 0x000fe40003f28000 */
[----:B------:R-:W-:-:S09]  /*0e30*/  P2R R50, PR, RZ, 0x1 ;  /* 0x00000001ff327803 */ /* 0x000fd20000000000 */
[----:B------:R-:W-:Y:S02]  /*0e40*/  @P0 FSEL R42, R42, R19, P1 ;  /* 0x000000132a2a0208 */ /* 0x000fe40000800000 */
[----:B--2---:R-:W-:-:S04]  /*0e50*/  SEL R45, R24, 0xff800000, P5 ;  /* 0xff800000182d7807 */ /* 0x004fc80002800000 */
[-C--:B------:R-:W-:Y:S02]  /*0e60*/  FSETP.GEU.AND P0, PT, R6, R45.reuse, PT ;  /* 0x0000002d0600720b */ /* 0x080fe40003f0e000 */
[----:B------:R-:W-:Y:S02]  /*0e70*/  FSETP.NAN.AND P1, PT, R45, R45, PT ;  /* 0x0000002d2d00720b */ /* 0x000fe40003f28000 */
[----:B------:R-:W-:-:S09]  /*0e80*/  LOP3.LUT R24, R12, 0x20, R7, 0xfe, !PT ;  /* 0x000000200c187812 */ /* 0x000fd200078efe07 */
[----:B------:R-:W-:Y:S02]  /*0e90*/  @P0 FSEL R45, R45, R6, P1 ;  /* 0x000000062d2d0208 */ /* 0x000fe40000800000 */
        /* <DEDUP_REMOVED lines=28> */
[----:B--2---:R-:W-:Y:S02]  /*1060*/  SEL R37, R6, 0xff800000, P5 ;  /* 0xff80000006257807 */ /* 0x004fe40002800000 */
[----:B------:R-:W-:Y:S01]  /*1070*/  ISETP.LT.AND P5, PT, R23, 0x100, P3 ;  /* 0x000001001700780c */ /* 0x000fe20001fa1270 */
[----:B------:R-:W-:-:S12]  /*1080*/  IMAD.MOV.U32 R6, RZ, RZ, RZ ;  /* 0x000000ffff067224 */ /* 0x000fd800078e00ff */
[----:B------:R-:W2:Y:S01]  /*1090*/  @P5 LDG.E.EL R6, desc[UR6][R14.64] ;  /* 0x000000060e065981 */ /* 0x000ea2000c2e1900 */
[----:B------:R-:W-:Y:S02]  /*10a0*/  P2R R127, PR, RZ, 0x1 ;  /* 0x00000001ff7f7803 */ /* 0x000fe40000000000 */
[----:B---3--:R-:W-:Y:S01]  /*10b0*/  SEL R46, R36, 0xff800000, P1 ;  /* 0xff800000242e7807 */ /* 0x008fe20000800000 */
[----:B------:R-:W-:Y:S01]  /*10c0*/  IMAD.MOV.U32 R36, RZ, RZ, RZ ;  /* 0x000000ffff247224 */ /* 0x000fe200078e00ff */
[----:B--2---:R-:W-:-:S04]  /*10d0*/  SEL R6, R6, 0xff800000, P5 ;  /* 0xff80000006067807 */ /* 0x004fc80002800000 */
[C---:B------:R-:W-:Y:S02]  /*10e0*/  FSETP.GT.AND P0, PT, R6.reuse, R37, PT ;  /* 0x000000250600720b */ /* 0x040fe40003f04000 */
[----:B------:R-:W-:-:S11]  /*10f0*/  FSETP.NAN.AND P6, PT, R6, R6, PT ;  /* 0x000000060600720b */ /* 0x000fd60003fc8000 */
[----:B------:R-:W-:Y:S01]  /*1100*/  @!P0 FSEL R6, R6, R37, P6 ;  /* 0x0000002506068208 */ /* 0x000fe20003000000 */
        /* <DEDUP_REMOVED lines=77> */
[----:B------:R-:W-:Y:S02]  /*15e0*/  LOP3.LUT R11, R12, 0x34, R7, 0xfe, !PT ;  /* 0x000000340c0b7812 */ /* 0x000fe400078efe07 */
[----:B--2---:R-:W-:-:S04]  /*15f0*/  SEL R40, R6, 0xff800000, P1 ;  /* 0xff80000006287807 */ /* 0x004fc80000800000 */
[C---:B------:R-:W-:Y:S02]  /*1600*/  FSETP.GT.AND P0, PT, R40.reuse, R37, PT ;  /* 0x000000252800720b */ /* 0x040fe40003f04000 */
[----:B------:R-:W-:Y:S01]  /*1610*/  FSETP.NAN.AND P5, PT, R40, R40, PT ;  /* 0x000000282800720b */ /* 0x000fe20003fa8000 */
[----:B------:R-:W-:-:S10]  /*1620*/  IMAD.MOV.U32 R6, RZ, RZ, RZ ;  /* 0x000000ffff067224 */ /* 0x000fd400078e00ff */
[----:B------:R-:W-:Y:S02]  /*1630*/  @!P0 FSEL R40, R40, R37, P5 ;  /* 0x0000002528288208 */ /* 0x000fe40002800000 */
[C---:B------:R-:W-:Y:S01]  /*1640*/  ISETP.LT.AND P5, PT, R11.reuse, 0x100, P4 ;  /* 0x000001000b00780c */ /* 0x040fe200027a1270 */
[----:B------:R-:W-:-:S04]  /*1650*/  IMAD R37, R11, 0x400, R33 ;  /* 0x000004000b257824 */ /* 0x000fc800078e0221 */
        /* <DEDUP_REMOVED lines=17> */
[----:B------:R-:W-:Y:S02]  /*1770*/  FSETP.NAN.AND P6, PT, R6, R6, PT ;  /* 0x000000060600720b */ /* 0x000fe40003fc8000 */
[----:B------:R-:W-:-:S09]  /*1780*/  P2R R116, PR, RZ, 0x1 ;  /* 0x00000001ff747803 */ /* 0x000fd20000000000 */
[----:B------:R-:W-:Y:S02]  /*1790*/  @!P0 FSEL R6, R6, R43, P6 ;  /* 0x0000002b06068208 */ /* 0x000fe40003000000 */
[----:B------:R-:W-:Y:S01]  /*17a0*/  ISETP.NE.AND P0, PT, R41, RZ, PT ;  /* 0x000000ff2900720c */ /* 0x000fe20003f05270 */
[----:B------:R-:W-:-:S04]  /*17b0*/  IMAD R41, R11, 0x400, R31 ;  /* 0x000004000b297824 */ /* 0x000fc800078e021f */
[----:B------:R-:W-:-:S05]  /*17c0*/  IMAD.WIDE R38, R41, 0x4, R2 ;  /* 0x0000000429267825 */ /* 0x000fca00078e0202 */
[----:B------:R-:W2:Y:S01]  /*17d0*/  @P5 LDG.E.EL R10, desc[UR6][R38.64] ;  /* 0x00000006260a5981 */ /* 0x000ea2000c2e1900 */
[-C--:B------:R-:W-:Y:S02]  /*17e0*/  FSETP.GEU.AND P6, PT, R40, R69.reuse, PT ;  /* 0x000000452800720b */ /* 0x080fe40003fce000 */
[----:B------:R-:W-:-:S11]  /*17f0*/  FSETP.NAN.AND P1, PT, R69, R69, PT ;  /* 0x000000454500720b */ /* 0x000fd60003f28000 */
        /* <DEDUP_REMOVED lines=16> */
[----:B------:R-:W2:Y:S02]  /*1900*/  @P1 LDG.E.EL R6, desc[UR6][R38.64] ;  /* 0x0000000626061981 */ /* 0x000ea4000c2e1900 */
[----:B--2---:R-:W-:Y:S02]  /*1910*/  SEL R40, R6, 0xff800000, P1 ;  /* 0xff80000006287807 */ /* 0x004fe40000800000 */
[----:B------:R-:W-:-:S04]  /*1920*/  LOP3.LUT R6, R12, 0x3c, R7, 0xfe, !PT ;  /* 0x0000003c0c067812 */ /* 0x000fc800078efe07 */
[C---:B------:R-:W-:Y:S01]  /*1930*/  ISETP.LT.AND P4, PT, R6.reuse, 0x100, P4 ;  /* 0x000001000600780c */ /* 0x040fe20002781270 */
[----:B------:R-:W-:Y:S02]  /*1940*/  IMAD R37, R6, 0x400, R33 ;  /* 0x0000040006257824 */ /* 0x000fe400078e0221 */
[----:B------:R-:W-:Y:S02]  /*1950*/  IMAD.MOV.U32 R33, RZ, RZ, RZ ;  /* 0x000000ffff217224 */ /* 0x000fe400078e00ff */
[----:B------:R-:W-:-:S08]  /*1960*/  IMAD.WIDE R36, R37, 0x4, R2 ;  /* 0x0000000425247825 */ /* 0x000fd000078e0202 */
[----:B------:R1:W2:Y:S02]  /*1970*/  @P4 LDG.E.EL R33, desc[UR6][R36.64] ;  /* 0x0000000624214981 */ /* 0x0002a4000c2e1900 */
[----:B-1----:R-:W-:-:S04]  /*1980*/  IMAD R37, R10, 0x400, R31 ;  /* 0x000004000a257824 */ /* 0x002fc800078e021f */
[----:B------:R-:W-:Y:S01]  /*1990*/  IMAD.WIDE R36, R37, 0x4, R2 ;  /* 0x0000000425247825 */ /* 0x000fe200078e0202 */
[----:B------:R-:W-:Y:S02]  /*19a0*/  ISETP.LT.AND P3, PT, R6, 0x100, P3 ;  /* 0x000001000600780c */ /* 0x000fe40001f61270 */
[----:B--2---:R-:W-:Y:S01]  /*19b0*/  SEL R44, R33, 0xff800000, P4 ;  /* 0xff800000212c7807 */ /* 0x004fe20002000000 */
[----:B------:R-:W-:-:S06]  /*19c0*/  IMAD.MOV.U32 R33, RZ, RZ, RZ ;  /* 0x000000ffff217224 */ /* 0x000fcc00078e00ff */
[----:B------:R-:W2:Y:S01]  /*19d0*/  @P1 LDG.E.EL R33, desc[UR6][R36.64] ;  /* 0x0000000624211981 */ /* 0x000ea2000c2e1900 */
[----:B------:R-:W-:Y:S02]  /*19e0*/  IMAD R39, R6, 0x400, R9 ;  /* 0x0000040006277824 */ /* 0x000fe400078e0209 */
[----:B------:R-:W-:Y:S02]  /*19f0*/  IMAD.MOV.U32 R9, RZ, RZ, RZ ;  /* 0x000000ffff097224 */ /* 0x000fe400078e00ff */
[----:B------:R-:W-:-:S05]  /*1a00*/  IMAD.WIDE R38, R39, 0x4, R2 ;  /* 0x0000000427267825 */ /* 0x000fca00078e0202 */
[----:B------:R1:W3:Y:S01]  /*1a10*/  @P3 LDG.E.EL R9, desc[UR6][R38.64] ;  /* 0x0000000626093981 */ /* 0x0002e2000c2e1900 */
[----:B------:R-:W-:-:S04]  /*1a20*/  IMAD R31, R6, 0x400, R31 ;  /* 0x00000400061f7824 */ /* 0x000fc800078e021f */
[----:B-1----:R-:W-:Y:S01]  /*1a30*/  IMAD.WIDE R38, R31, 0x4, R2 ;  /* 0x000000041f267825 */ /* 0x002fe200078e0202 */
[----:B------:R-:W-:Y:S02]  /*1a40*/  P2R R53, PR, RZ, 0x40 ;  /* 0x00000040ff357803 */ /* 0x000fe40000000000 */
[----:B--2---:R-:W-:Y:S01]  /*1a50*/  SEL R73, R33, 0xff800000, P1 ;  /* 0xff80000021497807 */ /* 0x004fe20000800000 */
[----:B------:R-:W-:-:S06]  /*1a60*/  IMAD.MOV.U32 R33, RZ, RZ, RZ ;  /* 0x000000ffff217224 */ /* 0x000fcc00078e00ff */
[----:B------:R-:W2:Y:S01]  /*1a70*/  @P3 LDG.E.EL R33, desc[UR6][R38.64] ;  /* 0x0000000626213981 */ /* 0x000ea2000c2e1900 */
[C---:B------:R-:W-:Y:S02]  /*1a80*/  FSETP.GT.AND P6, PT, R40.reuse, R41, PT ;  /* 0x000000292800720b */ /* 0x040fe40003fc4000 */
[----:B------:R-:W-:Y:S02]  /*1a90*/  P2R R52, PR, RZ, 0x20 ;  /* 0x00000020ff347803 */ /* 0x000fe40000000000 */
[----:B------:R-:W-:Y:S02]  /*1aa0*/  FSETP.NAN.AND P5, PT, R40, R40, PT ;  /* 0x000000282800720b */ /* 0x000fe40003fa8000 */
[----:B---3--:R-:W-:Y:S02]  /*1ab0*/  SEL R9, R9, 0xff800000, P3 ;  /* 0xff80000009097807 */ /* 0x008fe40001800000 */
[----:B------:R-:W-:-:S05]  /*1ac0*/  P2R R132, PR, RZ, 0x40 ;  /* 0x00000040ff847803 */ /* 0x000fca0000000000 */
[----:B------:R-:W-:Y:S02]  /*1ad0*/  @!P6 FSEL R40, R40, R41, P5 ;  /* 0x000000292828e208 */ /* 0x000fe40002800000 */
[C---:B------:R-:W-:Y:S02]  /*1ae0*/  FSETP.GT.AND P6, PT, R9.reuse, R44, PT ;  /* 0x0000002c0900720b */ /* 0x040fe40003fc4000 */
[----:B------:R-:W-:Y:S02]  /*1af0*/  FSETP.GEU.AND P5, PT, R40, R73, PT ;  /* 0x000000492800720b */ /* 0x000fe40003fae000 */
[----:B------:R-:W-:Y:S02]  /*1b00*/  FSETP.NAN.AND P4, PT, R9, R9, PT ;  /* 0x000000090900720b */ /* 0x000fe40003f88000 */
[----:B------:R-:W-:-:S07]  /*1b10*/  FSETP.NAN.AND P1, PT, R73, R73, PT ;  /* 0x000000494900720b */ /* 0x000fce0003f28000 */
[----:B------:R-:W-:Y:S02]  /*1b20*/  @!P6 FSEL R9, R9, R44, P4 ;  /* 0x0000002c0909e208 */ /* 0x000fe40002000000 */
[----:B------:R-:W-:Y:S01]  /*1b30*/  @P5 FSEL R73, R73, R40, P1 ;  /* 0x0000002849495208 */ /* 0x000fe20000800000 */
[----:B------:R-:W-:-:S05]  /*1b40*/  VIADD R40, R17, 0xf ;  /* 0x0000000f11287836 */ /* 0x000fca0000000000 */
[----:B------:R-:W-:Y:S01]  /*1b50*/  ISETP.LT.U32.AND P0, PT, R40, 0x10f, P0 ;  /* 0x0000010f2800780c */ /* 0x000fe20000701070 */
[----:B------:R-:W-:-:S04]  /*1b60*/  VIADD R75, R29, 0xffffffff ;  /* 0xffffffff1d4b7836 */ /* 0x000fc80000000000 */
        /* <DEDUP_REMOVED lines=16> */
[----:B------:R-:W-:-:S04]  /*1c70*/  FSETP.GEU.AND P3, PT, R4, R77, PT ;  /* 0x0000004d0400720b */ /* 0x000fc80003f6e000 */
[----:B------:R-:W-:Y:S02]  /*1c80*/  P2R R56, PR, RZ, 0x8 ;  /* 0x00000008ff387803 */ /* 0x000fe40000000000 */
[----:B--2---:R-:W-:Y:S02]  /*1c90*/  SEL R79, R9, 0xff800000, P1 ;  /* 0xff800000094f7807 */ /* 0x004fe40000800000 */
[----:B------:R-:W-:-:S05]  /*1ca0*/  FSETP.NAN.AND P1, PT, R77, R77, PT ;  /* 0x0000004d4d00720b */ /* 0x000fca0003f28000 */
[----:B------:R-:W-:Y:S02]  /*1cb0*/  @P3 FSEL R77, R77, R4, P1 ;  /* 0x000000044d4d3208 */ /* 0x000fe40000800000 */
[-C--:B------:R-:W-:Y:S02]  /*1cc0*/  FSETP.GEU.AND P3, PT, R8, R79.reuse, PT ;  /* 0x0000004f0800720b */ /* 0x080fe40003f6e000 */
[----:B------:R-:W-:Y:S01]  /*1cd0*/  FSETP.NAN.AND P1, PT, R79, R79, PT ;  /* 0x0000004f4f00720b */ /* 0x000fe20003f28000 */
[----:B------:R-:W-:Y:S02]  /*1ce0*/  IMAD R9, R27, 0x400, R75 ;  /* 0x000004001b097824 */ /* 0x000fe400078e024b */
[----:B------:R-:W-:-:S08]  /*1cf0*/  IMAD.MOV.U32 R4, RZ, RZ, RZ ;  /* 0x000000ffff047224 */ /* 0x000fd000078e00ff */
[----:B------:R-:W-:Y:S02]  /*1d00*/  @P3 FSEL R79, R79, R8, P1 ;  /* 0x000000084f4f3208 */ /* 0x000fe40000800000 */
[----:B------:R-:W-:Y:S01]  /*1d10*/  ISETP.LT.AND P1, PT, R27, 0x100, P0 ;  /* 0x000001001b00780c */ /* 0x000fe20000721270 */
[----:B------:R-:W-:-:S12]  /*1d20*/  IMAD.WIDE R8, R9, 0x4, R2 ;  /* 0x0000000409087825 */ /* 0x000fd800078e0202 */
        /* <DEDUP_REMOVED lines=9> */
[----:B------:R-:W-:Y:S01]  /*1dc0*/  P2R R58, PR, RZ, 0x8 ;  /* 0x00000008ff3a7803 */ /* 0x000fe20000000000 */
[----:B------:R-:W-:-:S04]  /*1dd0*/  IMAD R9, R18, 0x400, R75 ;  /* 0x0000040012097824 */ /* 0x000fc800078e024b */
[----:B------:R-:W-:Y:S01]  /*1de0*/  IMAD.WIDE R8, R9, 0x4, R2 ;  /* 0x0000000409087825 */ /* 0x000fe200078e0202 */
[----:B--2---:R-:W-:Y:S02]  /*1df0*/  SEL R83, R4, 0xff800000, P1 ;  /* 0xff80000004537807 */ /* 0x004fe40000800000 */
[----:B------:R-:W-:-:S04]  /*1e00*/  FSETP.NAN.AND P1, PT, R81, R81, PT ;  /* 0x000000515100720b */ /* 0x000fc80003f28000 */
[----:B------:R-:W-:Y:S02]  /*1e10*/  @P3 FSEL R81, R81, R30, P1 ;  /* 0x0000001e51513208 */ /* 0x000fe40000800000 */
[-C--:B------:R-:W-:Y:S02]  /*1e20*/  FSETP.GEU.AND P3, PT, R32, R83.reuse, PT ;  /* 0x000000532000720b */ /* 0x080fe40003f6e000 */
[----:B------:R-:W-:Y:S01]  /*1e30*/  FSETP.NAN.AND P1, PT, R83, R83, PT ;  /* 0x000000535300720b */ /* 0x000fe20003f28000 */
[----:B------:R-:W-:-:S10]  /*1e40*/  IMAD.MOV.U32 R4, RZ, RZ, RZ ;  /* 0x000000ffff047224 */ /* 0x000fd400078e00ff */
[----:B------:R-:W-:Y:S02]  /*1e50*/  @P3 FSEL R83, R83, R32, P1 ;  /* 0x0000002053533208 */ /* 0x000fe40000800000 */
        /* <DEDUP_REMOVED lines=11> */
[----:B------:R-:W-:Y:S02]  /*1f10*/  IMAD R9, R20, 0x400, R75 ;  /* 0x0000040014097824 */ /* 0x000fe400078e024b */
[----:B------:R-:W-:Y:S02]  /*1f20*/  IMAD.MOV.U32 R44, RZ, RZ, RZ ;  /* 0x000000ffff2c7224 */ /* 0x000fe400078e00ff */
[----:B------:R-:W-:Y:S01]  /*1f30*/  IMAD.WIDE R8, R9, 0x4, R2 ;  /* 0x0000000409087825 */ /* 0x000fe200078e0202 */
[----:B--2---:R-:W-:Y:S02]  /*1f40*/  SEL R86, R4, 0xff800000, P1 ;  /* 0xff80000004567807 */ /* 0x004fe40000800000 */
[----:B------:R-:W-:-:S04]  /*1f50*/  FSETP.NAN.AND P1, PT, R85, R85, PT ;  /* 0x000000555500720b */ /* 0x000fc80003f28000 */
[----:B------:R-:W-:Y:S02]  /*1f60*/  @P3 FSEL R85, R85, R34, P1 ;  /* 0x0000002255553208 */ /* 0x000fe40000800000 */
[-C--:B------:R-:W-:Y:S02]  /*1f70*/  FSETP.GEU.AND P3, PT, R35, R86.reuse, PT ;  /* 0x000000562300720b */ /* 0x080fe40003f6e000 */
[----:B------:R-:W-:-:S11]  /*1f80*/  FSETP.NAN.AND P1, PT, R86, R86, PT ;  /* 0x000000565600720b */ /* 0x000fd60003f28000 */
[----:B------:R-:W-:Y:S02]  /*1f90*/  @P3 FSEL R86, R86, R35, P1 ;  /* 0x0000002356563208 */ /* 0x000fe40000800000 */
[----:B------:R-:W-:-:S13]  /*1fa0*/  ISETP.LT.AND P1, PT, R20, 0x100, P0 ;  /* 0x000001001400780c */ /* 0x000fda0000721270 */
[----:B------:R-:W2:Y:S01]  /*1fb0*/  @P1 LDG.E.EL R44, desc[UR6][R8.64] ;  /* 0x00000006082c1981 */ /* 0x000ea2000c2e1900 */
[----:B------:R-:W-:Y:S02]  /*1fc0*/  IMAD R31, R22, 0x400, R75 ;  /* 0x00000400161f7824 */ /* 0x000fe400078e024b */
[----:B------:R-:W-:Y:S02]  /*1fd0*/  IMAD.MOV.U32 R43, RZ, RZ, RZ ;  /* 0x000000ffff2b7224 */ /* 0x000fe400078e00ff */
[----:B------:R-:W-:Y:S01]  /*1fe0*/  IMAD.WIDE R30, R31, 0x4, R2 ;  /* 0x000000041f1e7825 */ /* 0x000fe200078e0202 */
[----:B--2---:R-:W-:Y:S02]  /*1ff0*/  SEL R44, R44, 0xff800000, P1 ;  /* 0xff8000002c2c7807 */ /* 0x004fe40000800000 */
[----:B------:R-:W-:-:S13]  /*2000*/  ISETP.LT.AND P1, PT, R22, 0x100, P0 ;  /* 0x000001001600780c */ /* 0x000fda0000721270 */
        /* <DEDUP_REMOVED lines=35> */
[----:B------:R-:W-:Y:S01]  /*2240*/  IMAD R31, R15, 0x400, R75 ;  /* 0x000004000f1f7824 */ /* 0x000fe200078e024b */
[----:B------:R-:W-:-:S03]  /*2250*/  CS2R R8, SRZ ;  /* 0x0000000000087805 */ /* 0x000fc6000001ff00 */
        /* <DEDUP_REMOVED lines=22> */
[----:B------:R1:W2:Y:S01]  /*23c0*/  @P1 LDG.E.EL R34, desc[UR6][R30.64] ;  /* 0x000000061e221981 */ /* 0x0002a2000c2e1900 */
[----:B------:R-:W-:Y:S02]  /*23d0*/  P2R R67, PR, RZ, 0x8 ;  /* 0x00000008ff437803 */ /* 0x000fe40000000000 */
[----:B------:R-:W-:-:S04]  /*23e0*/  FSETP.GEU.AND P3, PT, R69, R8, PT ;  /* 0x000000084500720b */ /* 0x000fc80003f6e000 */
[----:B------:R-:W-:Y:S01]  /*23f0*/  P2R R68, PR, RZ, 0x8 ;  /* 0x00000008ff447803 */ /* 0x000fe20000000000 */
[--C-:B------:R-:W-:Y:S02]  /*2400*/  IMAD R33, R10, 0x400, R75.reuse ;  /* 0x000004000a217824 */ /* 0x100fe400078e024b */
[----:B------:R-:W-:Y:S02]  /*2410*/  IMAD R37, R6, 0x400, R75 ;  /* 0x0000040006257824 */ /* 0x000fe400078e024b */
[----:B------:R-:W-:-:S04]  /*2420*/  IMAD.WIDE R32, R33, 0x4, R2 ;  /* 0x0000000421207825 */ /* 0x000fc800078e0202 */
[----:B-1----:R-:W-:Y:S02]  /*2430*/  IMAD.MOV.U32 R31, RZ, RZ, RZ ;  /* 0x000000ffff1f7224 */ /* 0x002fe400078e00ff */
[----:B------:R-:W-:Y:S01]  /*2440*/  IMAD.WIDE R36, R37, 0x4, R2 ;  /* 0x0000000425247825 */ /* 0x000fe200078e0202 */
[----:B--2---:R-:W-:Y:S02]  /*2450*/  SEL R34, R34, 0xff800000, P1 ;  /* 0xff80000022227807 */ /* 0x004fe40000800000 */
[----:B------:R-:W-:-:S04]  /*2460*/  FSETP.NAN.AND P1, PT, R8, R8, PT ;  /* 0x000000080800720b */ /* 0x000fc80003f28000 */
[----:B------:R-:W-:Y:S02]  /*2470*/  @P3 FSEL R8, R8, R69, P1 ;  /* 0x0000004508083208 */ /* 0x000fe40000800000 */
[-C--:B------:R-:W-:Y:S02]  /*2480*/  FSETP.GEU.AND P3, PT, R71, R34.reuse, PT ;  /* 0x000000224700720b */ /* 0x080fe40003f6e000 */
[----:B------:R-:W-:-:S11]  /*2490*/  FSETP.NAN.AND P1, PT, R34, R34, PT ;  /* 0x000000222200720b */ /* 0x000fd60003f28000 */
[----:B------:R-:W-:Y:S02]  /*24a0*/  @P3 FSEL R34, R34, R71, P1 ;  /* 0x0000004722223208 */ /* 0x000fe40000800000 */
[----:B------:R-:W-:Y:S02]  /*24b0*/  ISETP.LT.AND P1, PT, R10, 0x100, P0 ;  /* 0x000001000a00780c */ /* 0x000fe40000721270 */
[----:B------:R-:W-:-:S11]  /*24c0*/  ISETP.LT.AND P0, PT, R6, 0x100, P0 ;  /* 0x000001000600780c */ /* 0x000fd60000701270 */
[----:B------:R1:W2:Y:S04]  /*24d0*/  @P1 LDG.E.EL R35, desc[UR6][R32.64] ;  /* 0x0000000620231981 */ /* 0x0002a8000c2e1900 */
[----:B------:R-:W3:Y:S01]  /*24e0*/  @P0 LDG.E.EL R31, desc[UR6][R36.64] ;  /* 0x00000006241f0981 */ /* 0x000ee2000c2e1900 */
[----:B------:R-:W-:Y:S02]  /*24f0*/  P2R R69, PR, RZ, 0x8 ;  /* 0x00000008ff457803 */ /* 0x000fe40000000000 */
[----:B------:R-:W-:Y:S01]  /*2500*/  ISETP.LT.U32.AND P2, PT, R40, 0x10f, P2 ;  /* 0x0000010f2800780c */ /* 0x000fe20001741070 */
[----:B-1----:R-:W-:-:S04]  /*2510*/  IMAD R33, R28, 0x400, R29 ;  /* 0x000004001c217824 */ /* 0x002fc800078e021d */
[----:B------:R-:W-:Y:S01]  /*2520*/  IMAD.WIDE R32, R33, 0x4, R2 ;  /* 0x0000000421207825 */ /* 0x000fe200078e0202 */
[----:B--2---:R-:W-:-:S04]  /*2530*/  SEL R30, R35, 0xff800000, P1 ;  /* 0xff800000231e7807 */ /* 0x004fc80000800000 */
[----:B------:R-:W-:Y:S02]  /*2540*/  FSETP.GEU.AND P3, PT, R73, R30, PT ;  /* 0x0000001e4900720b */ /* 0x000fe40003f6e000 */
[----:B---3--:R-:W-:-:S04]  /*2550*/  SEL R31, R31, 0xff800000, P0 ;  /* 0xff8000001f1f7807 */ /* 0x008fc80000000000 */
[----:B------:R-:W-:Y:S02]  /*2560*/  FSETP.GEU.AND P1, PT, R72, R31, PT ;  /* 0x0000001f4800720b */ /* 0x000fe40003f2e000 */
[----:B------:R-:W-:-:S05]  /*2570*/  FSETP.NAN.AND P0, PT, R30, R30, PT ;  /* 0x0000001e1e00720b */ /* 0x000fca0003f08000 */
[----:B------:R-:W-:Y:S02]  /*2580*/  @P3 FSEL R30, R30, R73, P0 ;  /* 0x000000491e1e3208 */ /* 0x000fe40000000000 */
[----:B------:R-:W-:-:S04]  /*2590*/  FSETP.NAN.AND P0, PT, R31, R31, PT ;  /* 0x0000001f1f00720b */ /* 0x000fc80003f08000 */
[----:B------:R-:W-:Y:S02]  /*25a0*/  @P1 FSEL R31, R31, R72, P0 ;  /* 0x000000481f1f1208 */ /* 0x000fe40000000000 */
[----:B------:R-:W-:Y:S01]  /*25b0*/  ISETP.LT.AND P0, PT, R28, 0x100, P2 ;  /* 0x000001001c00780c */ /* 0x000fe20001701270 */
[----:B------:R-:W-:-:S12]  /*25c0*/  IMAD.MOV.U32 R35, RZ, RZ, RZ ;  /* 0x000000ffff237224 */ /* 0x000fd800078e00ff */
[----:B------:R-:W2:Y:S01]  /*25d0*/  @P0 LDG.E.EL R35, desc[UR6][R32.64] ;  /* 0x0000000620230981 */ /* 0x000ea2000c2e1900 */
[----:B------:R-:W-:Y:S02]  /*25e0*/  P2R R70, PR, RZ, 0x8 ;  /* 0x00000008ff467803 */ /* 0x000fe40000000000 */
[----:B------:R-:W-:Y:S01]  /*25f0*/  P2R R71, PR, RZ, 0x2 ;  /* 0x00000002ff477803 */ /* 0x000fe20000000000 */
[----:B------:R-:W-:-:S04]  /*2600*/  IMAD R37, R25, 0x400, R29 ;  /* 0x0000040019257824 */ /* 0x000fc800078e021d */
[----:B------:R-:W-:Y:S01]  /*2610*/  IMAD.WIDE R36, R37, 0x4, R2 ;  /* 0x0000000425247825 */ /* 0x000fe200078e0202 */
[----:B--2---:R-:W-:-:S04]  /*2620*/  SEL R40, R35, 0xff800000, P0 ;  /* 0xff80000023287807 */ /* 0x004fc80000000000 */
[-C--:B------:R-:W-:Y:S02]  /*2630*/  FSETP.GEU.AND P3, PT, R77, R40.reuse, PT ;  /* 0x000000284d00720b */ /* 0x080fe40003f6e000 */
[----:B------:R-:W-:Y:S01]  /*2640*/  FSETP.NAN.AND P1, PT, R40, R40, PT ;  /* 0x000000282800720b */ /* 0x000fe20003f28000 */
[----:B------:R-:W-:-:S10]  /*2650*/  IMAD.MOV.U32 R35, RZ, RZ, RZ ;  /* 0x000000ffff237224 */ /* 0x000fd400078e00ff */
[----:B------:R-:W-:Y:S02]  /*2660*/  @P3 FSEL R40, R40, R77, P1 ;  /* 0x0000004d28283208 */ /* 0x000fe40000800000 */
[----:B------:R-:W-:-:S13]  /*2670*/  ISETP.LT.AND P1, PT, R25, 0x100, P2 ;  /* 0x000001001900780c */ /* 0x000fda0001721270 */
[----:B------:R-:W2:Y:S01]  /*2680*/  @P1 LDG.E.EL R35, desc[UR6][R36.64] ;  /* 0x0000000624231981 */ /* 0x000ea2000c2e1900 */
[----:B------:R-:W-:Y:S01]  /*2690*/  IMAD.MOV.U32 R38, RZ, RZ, RZ ;  /* 0x000000ffff267224 */ /* 0x000fe200078e00ff */
[----:B--2---:R-:W-:Y:S01]  /*26a0*/  SEL R46, R35, 0xff800000, P1 ;  /* 0xff800000232e7807 */ /* 0x004fe20000800000 */
[----:B------:R-:W-:-:S04]  /*26b0*/  VIADD R35, R29, 0x1 ;  /* 0x000000011d237836 */ /* 0x000fc80000000000 */
[----:B------:R-:W-:-:S04]  /*26c0*/  IMAD R33, R28, 0x400, R35 ;  /* 0x000004001c217824 */ /* 0x000fc800078e0223 */
[----:B------:R-:W-:-:S05]  /*26d0*/  IMAD.WIDE R32, R33, 0x4, R2 ;  /* 0x0000000421207825 */ /* 0x000fca00078e0202 */
[----:B------:R-:W2:Y:S01]  /*26e0*/  @P0 LDG.E.EL R38, desc[UR6][R32.64] ;  /* 0x0000000620260981 */ /* 0x000ea2000c2e1900 */
[----:B------:R-:W-:Y:S02]  /*26f0*/  IMAD R39, R25, 0x400, R35 ;  /* 0x0000040019277824 */ /* 0x000fe400078e0223 */
[----:B------:R-:W-:Y:S01]  /*2700*/  IMAD.MOV.U32 R36, RZ, RZ, RZ ;  /* 0x000000ffff247224 */ /* 0x000fe200078e00ff */
[----:B------:R-:W-:Y:S02]  /*2710*/  FSETP.GEU.AND P4, PT, R79, R46, PT ;  /* 0x0000002e4f00720b */ /* 0x000fe40003f8e000 */
[----:B--2---:R-:W-:Y:S01]  /*2720*/  SEL R45, R38, 0xff800000, P0 ;  /* 0xff800000262d7807 */ /* 0x004fe20000000000 */
[----:B------:R-:W-:-:S05]  /*2730*/  IMAD.WIDE R38, R39, 0x4, R2 ;  /* 0x0000000427267825 */ /* 0x000fca00078e0202 */
[----:B------:R1:W2:Y:S01]  /*2740*/  @P1 LDG.E.EL R36, desc[UR6][R38.64] ;  /* 0x0000000626241981 */ /* 0x0002a2000c2e1900 */
[----:B------:R-:W-:Y:S02]  /*2750*/  P2R R72, PR, RZ, 0x8 ;  /* 0x00000008ff487803 */ /* 0x000fe40000000000 */
[C---:B------:R-:W-:Y:S02]  /*2760*/  FSETP.NAN.AND P3, PT, R46.reuse, R46, PT ;  /* 0x0000002e2e00720b */ /* 0x040fe40003f68000 */
[----:B------:R-:W-:Y:S02]  /*2770*/  P2R R73, PR, RZ, 0x10 ;  /* 0x00000010ff497803 */ /* 0x000fe40000000000 */
[----:B------:R-:W-:Y:S02]  /*2780*/  @P4 FSEL R46, R46, R79, P3 ;  /* 0x0000004f2e2e4208 */ /* 0x000fe40001800000 */
[-C--:B------:R-:W-:Y:S02]  /*2790*/  FSETP.GEU.AND P4, PT, R40, R45.reuse, PT ;  /* 0x0000002d2800720b */ /* 0x080fe40003f8e000 */
[----:B------:R-:W-:-:S02]  /*27a0*/  FSETP.NAN.AND P0, PT, R45, R45, PT ;  /* 0x0000002d2d00720b */ /* 0x000fc40003f08000 */
[----:B------:R-:W-:-:S09]  /*27b0*/  LEA R5, R5, 0x1, 0x1 ;  /* 0x0000000105057811 */ /* 0x000fd200078e08ff */
[----:B------:R-:W-:Y:S01]  /*27c0*/  @P4 FSEL R45, R45, R40, P0 ;  /* 0x000000282d2d4208 */ /* 0x000fe20000000000 */
[----:B------:R-:W-:Y:S01]  /*27d0*/  VIADD R37, R29, 0x1f ;  /* 0x0000001f1d257836 */ /* 0x000fe20000000000 */
[----:B------:R-:W-:-:S03]  /*27e0*/  CS2R R32, SRZ ;  /* 0x0000000000207805 */ /* 0x000fc6000001ff00 */
[----:B-1----:R-:W-:-:S04]  /*27f0*/  IMAD R39, R28, 0x400, R37 ;  /* 0x000004001c277824 */ /* 0x002fc800078e0225 */
[----:B------:R-:W-:Y:S01]  /*2800*/  IMAD.WIDE R38, R39, 0x4, R2 ;  /* 0x0000000427267825 */ /* 0x000fe200078e0202 */
[----:B--2---:R-:W-:-:S04]  /*2810*/  SEL R49, R36, 0xff800000, P1 ;  /* 0xff80000024317807 */ /* 0x004fc80000800000 */
[-C--:B------:R-:W-:Y:S02]  /*2820*/  FSETP.GEU.AND P1, PT, R46, R49.reuse, PT ;  /* 0x000000312e00720b */ /* 0x080fe40003f2e000 */
[----:B------:R-:W-:Y:S02]  /*2830*/  FSETP.NAN.AND P0, PT, R49, R49, PT ;  /* 0x000000313100720b */ /* 0x000fe40003f08000 */
[----:B------:R-:W-:-:S09]  /*2840*/  P2R R75, PR, RZ, 0x2 ;  /* 0x00000002ff4b7803 */ /* 0x000fd20000000000 */
[----:B------:R-:W-:Y:S02]  /*2850*/  @P1 FSEL R49, R49, R46, P0 ;  /* 0x0000002e31311208 */ /* 0x000fe40000000000 */
[----:B------:R-:W-:-:S04]  /*2860*/  ISETP.GE.AND P0, PT, R5, 0x20, PT ;  /* 0x000000200500780c */ /* 0x000fc80003f06270 */
[----:B------:R-:W-:-:S04]  /*2870*/  ISETP.GT.AND P0, PT, R17, -0x10, !P0 ;  /* 0xfffffff01100780c */ /* 0x000fc80004704270 */
[----:B------:R-:W-:-:S04]  /*2880*/  ISETP.GT.AND P1, PT, R16, RZ, P0 ;  /* 0x000000ff1000720c */ /* 0x000fc80000724270 */
[----:B------:R-:W-:-:S04]  /*2890*/  ISETP.LT.AND P1, PT, R17, 0x100, P1 ;  /* 0x000001001100780c */ /* 0x000fc80000f21270 */
[----:B------:R-:W-:-:S13]  /*28a0*/  ISETP.LT.AND P3, PT, R28, 0x100, P1 ;  /* 0x000001001c00780c */ /* 0x000fda0000f61270 */
[----:B------:R-:W2:Y:S01]  /*28b0*/  @P3 LDG.E.EL R33, desc[UR6][R38.64] ;  /* 0x0000000626213981 */ /* 0x000ea2000c2e1900 */
[----:B------:R-:W-:-:S04]  /*28c0*/  IMAD R47, R25, 0x400, R37 ;  /* 0x00000400192f7824 */ /* 0x000fc800078e0225 */
        /* <DEDUP_REMOVED lines=31> */
[----:B--2---:R-:W-:-:S03]  /*2ac0*/  SEL R40, R5, 0xff800000, P4 ;  /* 0xff80000005287807 */ /* 0x004fc60002000000 */
[----:B------:R-:W-:-:S06]  /*2ad0*/  IMAD.MOV.U32 R5, RZ, RZ, RZ ;  /* 0x000000ffff057224 */ /* 0x000fcc00078e00ff */
[----:B------:R-:W2:Y:S01]  /*2ae0*/  @P3 LDG.E.EL R5, desc[UR6][R38.64] ;  /* 0x0000000626053981 */ /* 0x000ea2000c2e1900 */
[----:B------:R-:W-:Y:S01]  /*2af0*/  IMAD.MOV.U32 R48, RZ, RZ, RZ ;  /* 0x000000ffff307224 */ /* 0x000fe200078e00ff */
[----:B------:R-:W-:Y:S02]  /*2b00*/  P2R R133, PR, RZ, 0x40 ;  /* 0x00000040ff857803 */ /* 0x000fe40000000000 */
[----:B------:R-:W-:Y:S02]  /*2b10*/  FSETP.GEU.AND P6, PT, R83, R40, PT ;  /* 0x000000285300720b */ /* 0x000fe40003fce000 */
[----:B--2---:R-:W-:Y:S01]  /*2b20*/  SEL R45, R5, 0xff800000, P3 ;  /* 0xff800000052d7807 */ /* 0x004fe20001800000 */
[----:B------:R-:W-:-:S04]  /*2b30*/  IMAD R5, R26, 0x400, R35 ;  /* 0x000004001a057824 */ /* 0x000fc800078e0223 */
[----:B------:R-:W-:-:S05]  /*2b40*/  IMAD.WIDE R46, R5, 0x4, R2 ;  /* 0x00000004052e7825 */ /* 0x000fca00078e0202 */
[----:B------:R-:W2:Y:S01]  /*2b50*/  @P4 LDG.E.EL R48, desc[UR6][R46.64] ;  /* 0x000000062e304981 */ /* 0x000ea2000c2e1900 */
[----:B------:R-:W-:Y:S02]  /*2b60*/  P2R R78, PR, RZ, 0x20 ;  /* 0x00000020ff4e7803 */ /* 0x000fe40000000000 */
[C---:B------:R-:W-:Y:S02]  /*2b70*/  FSETP.NAN.AND P5, PT, R40.reuse, R40, PT ;  /* 0x000000282800720b */ /* 0x040fe40003fa8000 */
[----:B------:R-:W-:Y:S02]  /*2b80*/  P2R R79, PR, RZ, 0x40 ;  /* 0x00000040ff4f7803 */ /* 0x000fe40000000000 */
[----:B------:R-:W-:Y:S02]  /*2b90*/  @P6 FSEL R40, R40, R83, P5 ;  /* 0x0000005328286208 */ /* 0x000fe40002800000 */
[-C--:B------:R-:W-:Y:S02]  /*2ba0*/  FSETP.GEU.AND P6, PT, R36, R45.reuse, PT ;  /* 0x0000002d2400720b */ /* 0x080fe40003fce000 */
[----:B------:R-:W-:Y:S01]  /*2bb0*/  FSETP.NAN.AND P3, PT, R45, R45, PT ;  /* 0x0000002d2d00720b */ /* 0x000fe20003f68000 */
[----:B------:R-:W-:-:S10]  /*2bc0*/  IMAD R49, R27, 0x400, R37 ;  /* 0x000004001b317824 */ /* 0x000fd400078e0225 */
[----:B------:R-:W-:Y:S02]  /*2bd0*/  @P6 FSEL R45, R45, R36, P3 ;  /* 0x000000242d2d6208 */ /* 0x000fe40001800000 */
[----:B------:R-:W-:Y:S02]  /*2be0*/  CS2R R38, SRZ ;  /* 0x0000000000267805 */ /* 0x000fe4000001ff00 */
[----:B--2---:R-:W-:-:S04]  /*2bf0*/  SEL R5, R48, 0xff800000, P4 ;  /* 0xff80000030057807 */ /* 0x004fc80002000000 */
[-C--:B------:R-:W-:Y:S02]  /*2c00*/  FSETP.GEU.AND P4, PT, R40, R5.reuse, PT ;  /* 0x000000052800720b */ /* 0x080fe40003f8e000 */
[----:B------:R-:W-:Y:S01]  /*2c10*/  FSETP.NAN.AND P3, PT, R5, R5, PT ;  /* 0x000000050500720b */ /* 0x000fe20003f68000 */
[----:B------:R-:W-:-:S10]  /*2c20*/  IMAD.WIDE R48, R49, 0x4, R2 ;  /* 0x0000000431307825 */ /* 0x000fd400078e0202 */
        /* <DEDUP_REMOVED lines=8> */
[----:B------:R1:W2:Y:S01]  /*2cb0*/  @P3 LDG.E.EL R36, desc[UR6][R82.64] ;  /* 0x0000000652243981 */ /* 0x0002a2000c2e1900 */
[----:B------:R-:W-:Y:S02]  /*2cc0*/  P2R R81, PR, RZ, 0x10 ;  /* 0x00000010ff517803 */ /* 0x000fe40000000000 */
[----:B------:R-:W-:-:S04]  /*2cd0*/  FSETP.GEU.AND P4, PT, R45, R38, PT ;  /* 0x000000262d00720b */ /* 0x000fc80003f8e000 */
[----:B-1----:R-:W-:Y:S01]  /*2ce0*/  P2R R82, PR, RZ, 0x10 ;  /* 0x00000010ff527803 */ /* 0x002fe20000000000 */
        /* <DEDUP_REMOVED lines=8> */
[----:B------:R-:W-:Y:S01]  /*2d70*/  ISETP.LT.AND P3, PT, R18, 0x100, P2 ;  /* 0x000001001200780c */ /* 0x000fe20001761270 */
[----:B------:R-:W-:-:S12]  /*2d80*/  IMAD.MOV.U32 R5, RZ, RZ, RZ ;  /* 0x000000ffff057224 */ /* 0x000fd800078e00ff */
[----:B------:R1:W2:Y:S01]  /*2d90*/  @P3 LDG.E.EL R5, desc[UR6][R46.64] ;  /* 0x000000062e053981 */ /* 0x0002a2000c2e1900 */
[----:B------:R-:W-:Y:S01]  /*2da0*/  P2R R83, PR, RZ, 0x10 ;  /* 0x00000010ff537803 */ /* 0x000fe20000000000 */
[----:B------:R-:W-:-:S04]  /*2db0*/  IMAD R49, R21, 0x400, R29 ;  /* 0x0000040015317824 */ /* 0x000fc800078e021d */
[----:B------:R-:W-:-:S04]  /*2dc0*/  IMAD.WIDE R48, R49, 0x4, R2 ;  /* 0x0000000431307825 */ /* 0x000fc800078e0202 */
[----:B-1----:R-:W-:-:S04]  /*2dd0*/  IMAD R47, R18, 0x400, R35 ;  /* 0x00000400122f7824 */ /* 0x002fc800078e0223 */
[----:B------:R-:W-:-:S05]  /*2de0*/  IMAD.WIDE R46, R47, 0x4, R2 ;  /* 0x000000042f2e7825 */ /* 0x000fca00078e0202 */
[----:B------:R-:W3:Y:S01]  /*2df0*/  @P3 LDG.E.EL R39, desc[UR6][R46.64] ;  /* 0x000000062e273981 */ /* 0x000ee2000c2e1900 */
[----:B--2---:R-:W-:-:S04]  /*2e00*/  SEL R40, R5, 0xff800000, P3 ;  /* 0xff80000005287807 */ /* 0x004fc80001800000 */
[-C--:B------:R-:W-:Y:S02]  /*2e10*/  FSETP.GEU.AND P5, PT, R85, R40.reuse, PT ;  /* 0x000000285500720b */ /* 0x080fe40003fae000 */
[----:B------:R-:W-:Y:S01]  /*2e20*/  FSETP.NAN.AND P4, PT, R40, R40, PT ;  /* 0x000000282800720b */ /* 0x000fe20003f88000 */
[----:B------:R-:W-:-:S10]  /*2e30*/  IMAD.MOV.U32 R5, RZ, RZ, RZ ;  /* 0x000000ffff057224 */ /* 0x000fd400078e00ff */
[----:B------:R-:W-:Y:S02]  /*2e40*/  @P5 FSEL R40, R40, R85, P4 ;  /* 0x0000005528285208 */ /* 0x000fe40002000000 */
[----:B------:R-:W-:-:S13]  /*2e50*/  ISETP.LT.AND P4, PT, R21, 0x100, P2 ;  /* 0x000001001500780c */ /* 0x000fda0001781270 */
[----:B------:R1:W2:Y:S01]  /*2e60*/  @P4 LDG.E.EL R5, desc[UR6][R48.64] ;  /* 0x0000000630054981 */ /* 0x0002a2000c2e1900 */
[----:B------:R-:W-:Y:S02]  /*2e70*/  P2R R80, PR, RZ, 0x40 ;  /* 0x00000040ff507803 */ /* 0x000fe40000000000 */
[----:B------:R-:W-:Y:S02]  /*2e80*/  P2R R84, PR, RZ, 0x20 ;  /* 0x00000020ff547803 */ /* 0x000fe40000000000 */
[----:B---3--:R-:W-:Y:S01]  /*2e90*/  SEL R45, R39, 0xff800000, P3 ;  /* 0xff800000272d7807 */ /* 0x008fe20001800000 */
[----:B------:R-:W-:-:S04]  /*2ea0*/  IMAD R39, R21, 0x400, R35 ;  /* 0x0000040015277824 */ /* 0x000fc800078e0223 */
[----:B-1----:R-:W-:Y:S01]  /*2eb0*/  IMAD.WIDE R48, R39, 0x4, R2 ;  /* 0x0000000427307825 */ /* 0x002fe200078e0202 */
[----:B--2---:R-:W-:-:S04]  /*2ec0*/  SEL R5, R5, 0xff800000, P4 ;  /* 0xff80000005057807 */ /* 0x004fc80002000000 */
[-C--:B------:R-:W-:Y:S02]  /*2ed0*/  FSETP.GEU.AND P6, PT, R86, R5.reuse, PT ;  /* 0x000000055600720b */ /* 0x080fe40003fce000 */
[----:B------:R-:W-:-:S11]  /*2ee0*/  FSETP.NAN.AND P5, PT, R5, R5, PT ;  /* 0x000000050500720b */ /* 0x000fd60003fa8000 */
[----:B------:R-:W-:Y:S01]  /*2ef0*/  @P6 FSEL R5, R5, R86, P5 ;  /* 0x0000005605056208 */ /* 0x000fe20002800000 */
[----:B------:R-:W-:-:S06]  /*2f00*/  IMAD.MOV.U32 R86, RZ, RZ, RZ ;  /* 0x000000ffff567224 */ /* 0x000fcc00078e00ff */
[----:B------:R-:W2:Y:S01]  /*2f10*/  @P4 LDG.E.EL R86, desc[UR6][R48.64] ;  /* 0x0000000630564981 */ /* 0x000ea2000c2e1900 */
[----:B------:R-:W-:Y:S02]  /*2f20*/  P2R R85, PR, RZ, 0x40 ;  /* 0x00000040ff557803 */ /* 0x000fe40000000000 */
[-C--:B------:R-:W-:Y:S02]  /*2f30*/  FSETP.GEU.AND P6, PT, R40, R45.reuse, PT ;  /* 0x0000002d2800720b */ /* 0x080fe40003fce000 */
[----:B------:R-:W-:Y:S01]  /*2f40*/  FSETP.NAN.AND P3, PT, R45, R45, PT ;  /* 0x0000002d2d00720b */ /* 0x000fe20003f68000 */
[----:B------:R-:W-:-:S10]  /*2f50*/  IMAD R47, R18, 0x400, R37 ;  /* 0x00000400122f7824 */ /* 0x000fd400078e0225 */
[----:B------:R-:W-:Y:S01]  /*2f60*/  @P6 FSEL R45, R45, R40, P3 ;  /* 0x000000282d2d6208 */ /* 0x000fe20001800000 */
[----:B------:R-:W-:Y:S02]  /*2f70*/  IMAD.MOV.U32 R40, RZ, RZ, RZ ;  /* 0x000000ffff287224 */ /* 0x000fe400078e00ff */
[----:B------:R-:W-:Y:S01]  /*2f80*/  IMAD.WIDE R46, R47, 0x4, R2 ;  /* 0x000000042f2e7825 */ /* 0x000fe200078e0202 */
[----:B--2---:R-:W-:-:S04]  /*2f90*/  SEL R90, R86, 0xff800000, P4 ;  /* 0xff800000565a7807 */ /* 0x004fc80002000000 */
        /* <DEDUP_REMOVED lines=25> */
[----:B------:R-:W-:Y:S01]  /*3130*/  P2R R89, PR, RZ, 0x10 ;  /* 0x00000010ff597803 */ /* 0x000fe20000000000 */
[----:B------:R-:W-:Y:S01]  /*3140*/  IMAD R45, R22, 0x400, R29 ;  /* 0x00000400162d7824 */ /* 0x000fe200078e021d */
[----:B------:R-:W-:Y:S02]  /*3150*/  CS2R R48, SRZ ;  /* 0x0000000000307805 */ /* 0x000fe4000001ff00 */
[----:B--2---:R-:W-:-:S04]  /*3160*/  SEL R5, R5, 0xff800000, P3 ;  /* 0xff80000005057807 */ /* 0x004fc80001800000 */
[-C--:B------:R-:W-:Y:S02]  /*3170*/  FSETP.GEU.AND P5, PT, R44, R5.reuse, PT ;  /* 0x000000052c00720b */ /* 0x080fe40003fae000 */
[----:B------:R-:W-:-:S11]  /*3180*/  FSETP.NAN.AND P4, PT, R5, R5, PT ;  /* 0x000000050500720b */ /* 0x000fd60003f88000 */
[----:B------:R-:W-:Y:S02]  /*3190*/  @P5 FSEL R5, R5, R44, P4 ;  /* 0x0000002c05055208 */ /* 0x000fe40002000000 */
[----:B------:R-:W-:Y:S01]  /*31a0*/  ISETP.LT.AND P4, PT, R22, 0x100, P2 ;  /* 0x000001001600780c */ /* 0x000fe20001781270 */
[----:B------:R-:W-:-:S12]  /*31b0*/  IMAD.WIDE R44, R45, 0x4, R2 ;  /* 0x000000042d2c7825 */ /* 0x000fd800078e0202 */
[----:B------:R-:W2:Y:S01]  /*31c0*/  @P4 LDG.E.EL R48, desc[UR6][R44.64] ;  /* 0x000000062c304981 */ /* 0x000ea2000c2e1900 */
[----:B------:R-:W-:Y:S02]  /*31d0*/  P2R R86, PR, RZ, 0x40 ;  /* 0x00000040ff567803 */ /* 0x000fe40000000000 */
[----:B------:R-:W-:Y:S01]  /*31e0*/  P2R R90, PR, RZ, 0x20 ;  /* 0x00000020ff5a7803 */ /* 0x000fe20000000000 */
[----:B------:R-:W-:-:S04]  /*31f0*/  IMAD R47, R20, 0x400, R35 ;  /* 0x00000400142f7824 */ /* 0x000fc800078e0223 */
[----:B------:R-:W-:Y:S01]  /*3200*/  IMAD.WIDE R46, R47, 0x4, R2 ;  /* 0x000000042f2e7825 */ /* 0x000fe200078e0202 */
[----:B--2---:R-:W-:-:S04]  /*3210*/  SEL R48, R48, 0xff800000, P4 ;  /* 0xff80000030307807 */ /* 0x004fc80002000000 */
[-C--:B------:R-:W-:Y:S02]  /*3220*/  FSETP.GEU.AND P6, PT, R43, R48.reuse, PT ;  /* 0x000000302b00720b */ /* 0x080fe40003fce000 */
[----:B------:R-:W-:-:S11]  /*3230*/  FSETP.NAN.AND P5, PT, R48, R48, PT ;  /* 0x000000303000720b */ /* 0x000fd60003fa8000 */
[----:B------:R-:W-:Y:S01]  /*3240*/  @P6 FSEL R48, R48, R43, P5 ;  /* 0x0000002b30306208 */ /* 0x000fe20002800000 */
[----:B------:R-:W-:-:S06]  /*3250*/  IMAD.MOV.U32 R43, RZ, RZ, RZ ;  /* 0x000000ffff2b7224 */ /* 0x000fcc00078e00ff */
[----:B------:R-:W2:Y:S02]  /*3260*/  @P3 LDG.E.EL R43, desc[UR6][R46.64] ;  /* 0x000000062e2b3981 */ /* 0x000ea4000c2e1900 */
[----:B--2---:R-:W-:Y:S01]  /*3270*/  SEL R95, R43, 0xff800000, P3 ;  /* 0xff8000002b5f7807 */ /* 0x004fe20001800000 */
[----:B------:R-:W-:-:S04]  /*3280*/  IMAD R43, R22, 0x400, R35 ;  /* 0x00000400162b7824 */ /* 0x000fc800078e0223 */
[----:B------:R-:W-:-:S05]  /*3290*/  IMAD.WIDE R44, R43, 0x4, R2 ;  /* 0x000000042b2c7825 */ /* 0x000fca00078e0202 */
        /* <DEDUP_REMOVED lines=14> */
[C---:B------:R-:W-:Y:S02]  /*3380*/  IMAD R49, R22.reuse, 0x400, R37 ;  /* 0x0000040016317824 */ /* 0x040fe400078e0225 */
        /* <DEDUP_REMOVED lines=78> */
[----:B------:R-:W-:Y:S01]  /*3870*/  IMAD.MOV.U32 R48, RZ, RZ, RZ ;  /* 0x000000ffff307224 */ /* 0x000fe200078e00ff */
[----:B--2---:R-:W-:-:S04]  /*3880*/  SEL R45, R5, 0xff800000, P3 ;  /* 0xff800000052d7807 */ /* 0x004fc80001800000 */
[-C--:B------:R-:W-:Y:S02]  /*3890*/  FSETP.GEU.AND P5, PT, R4, R45.reuse, PT ;  /* 0x0000002d0400720b */ /* 0x080fe40003fae000 */
[----:B------:R-:W-:Y:S01]  /*38a0*/  FSETP.NAN.AND P4, PT, R45, R45, PT ;  /* 0x0000002d2d00720b */ /* 0x000fe20003f88000 */
[----:B------:R-:W-:-:S10]  /*38b0*/  IMAD R5, R15, 0x400, R29 ;  /* 0x000004000f057824 */ /* 0x000fd400078e021d */
[----:B------:R-:W-:Y:S02]  /*38c0*/  @P5 FSEL R45, R45, R4, P4 ;  /* 0x000000042d2d5208 */ /* 0x000fe40002000000 */
[----:B------:R-:W-:Y:S01]  /*38d0*/  ISETP.LT.AND P4, PT, R15, 0x100, P2 ;  /* 0x000001000f00780c */ /* 0x000fe20001781270 */
[----:B------:R-:W-:-:S12]  /*38e0*/  IMAD.WIDE R4, R5, 0x4, R2 ;  /* 0x0000000405047825 */ /* 0x000fd800078e0202 */
[----:B------:R1:W2:Y:S01]  /*38f0*/  @P4 LDG.E.EL R48, desc[UR6][R4.64] ;  /* 0x0000000604304981 */ /* 0x0002a2000c2e1900 */
[----:B------:R-:W-:Y:S02]  /*3900*/  P2R R98, PR, RZ, 0x40 ;  /* 0x00000040ff627803 */ /* 0x000fe40000000000 */
[----:B------:R-:W-:Y:S01]  /*3910*/  P2R R102, PR, RZ, 0x20 ;  /* 0x00000020ff667803 */ /* 0x000fe20000000000 */
[--C-:B------:R-:W-:Y:S02]  /*3920*/  IMAD R47, R19, 0x400, R35.reuse ;  /* 0x00000400132f7824 */ /* 0x100fe400078e0223 */
[----:B------:R-:W-:Y:S02]  /*3930*/  IMAD R49, R15, 0x400, R35 ;  /* 0x000004000f317824 */ /* 0x000fe400078e0223 */
[----:B------:R-:W-:-:S04]  /*3940*/  IMAD.WIDE R46, R47, 0x4, R2 ;  /* 0x000000042f2e7825 */ /* 0x000fc800078e0202 */
[----:B-1----:R-:W-:Y:S01]  /*3950*/  IMAD.MOV.U32 R4, RZ, RZ, RZ ;  /* 0x000000ffff047224 */ /* 0x002fe200078e00ff */
[----:B--2---:R-:W-:-:S04]  /*3960*/  SEL R106, R48, 0xff800000, P4 ;  /* 0xff800000306a7807 */ /* 0x004fc80002000000 */
[-C--:B------:R-:W-:Y:S02]  /*3970*/  FSETP.GEU.AND P6, PT, R9, R106.reuse, PT ;  /* 0x0000006a0900720b */ /* 0x080fe40003fce000 */
[----:B------:R-:W-:Y:S01]  /*3980*/  FSETP.NAN.AND P5, PT, R106, R106, PT ;  /* 0x0000006a6a00720b */ /* 0x000fe20003fa8000 */
[----:B------:R-:W-:-:S05]  /*3990*/  IMAD.WIDE R48, R49, 0x4, R2 ;  /* 0x0000000431307825 */ /* 0x000fca00078e0202 */
[----:B------:R-:W2:Y:S05]  /*39a0*/  @P4 LDG.E.EL R4, desc[UR6][R48.64] ;  /* 0x0000000630044981 */ /* 0x000eaa000c2e1900 */
[----:B------:R-:W-:Y:S01]  /*39b0*/  @P6 FSEL R106, R106, R9, P5 ;  /* 0x000000096a6a6208 */ /* 0x000fe20002800000 */
[----:B------:R-:W-:-:S06]  /*39c0*/  IMAD.MOV.U32 R9, RZ, RZ, RZ ;  /* 0x000000ffff097224 */ /* 0x000fcc00078e00ff */
[----:B------:R-:W3:Y:S01]  /*39d0*/  @P3 LDG.E.EL R9, desc[UR6][R46.64] ;  /* 0x000000062e093981 */ /* 0x000ee2000c2e1900 */
[----:B------:R-:W-:Y:S01]  /*39e0*/  P2R R103, PR, RZ, 0x40 ;  /* 0x00000040ff677803 */ /* 0x000fe20000000000 */
[----:B------:R-:W-:Y:S01]  /*39f0*/  IMAD R5, R19, 0x400, R37 ;  /* 0x0000040013057824 */ /* 0x000fe200078e0225 */
[----:B---3--:R-:W-:Y:S02]  /*3a00*/  SEL R108, R9, 0xff800000, P3 ;  /* 0xff800000096c7807 */ /* 0x008fe40001800000 */
[----:B--2---:R-:W-:Y:S02]  /*3a10*/  SEL R9, R4, 0xff800000, P4 ;  /* 0xff80000004097807 */ /* 0x004fe40002000000 */
[-C--:B------:R-:W-:Y:S02]  /*3a20*/  FSETP.GEU.AND P6, PT, R45, R108.reuse, PT ;  /* 0x0000006c2d00720b */ /* 0x080fe40003fce000 */
[----:B------:R-:W-:Y:S02]  /*3a30*/  FSETP.GEU.AND P4, PT, R106, R9, PT ;  /* 0x000000096a00720b */ /* 0x000fe40003f8e000 */
[----:B------:R-:W-:-:S09]  /*3a40*/  FSETP.NAN.AND P3, PT, R108, R108, PT ;  /* 0x0000006c6c00720b */ /* 0x000fd20003f68000 */
[----:B------:R-:W-:Y:S02]  /*3a50*/  @P6 FSEL R108, R108, R45, P3 ;  /* 0x0000002d6c6c6208 */ /* 0x000fe40001800000 */
[----:B------:R-:W-:-:S04]  /*3a60*/  FSETP.NAN.AND P3, PT, R9, R9, PT ;  /* 0x000000090900720b */ /* 0x000fc80003f68000 */
[----:B------:R-:W-:Y:S02]  /*3a70*/  @P4 FSEL R9, R9, R106, P3 ;  /* 0x0000006a09094208 */ /* 0x000fe40001800000 */
[----:B------:R-:W-:Y:S01]  /*3a80*/  ISETP.LT.AND P3, PT, R19, 0x100, P1 ;  /* 0x000001001300780c */ /* 0x000fe20000f61270 */
[----:B------:R-:W-:Y:S02]  /*3a90*/  IMAD.MOV.U32 R45, RZ, RZ, RZ ;  /* 0x000000ffff2d7224 */ /* 0x000fe400078e00ff */
[----:B------:R-:W-:-:S10]  /*3aa0*/  IMAD.WIDE R4, R5, 0x4, R2 ;  /* 0x0000000405047825 */ /* 0x000fd400078e0202 */
        /* <DEDUP_REMOVED lines=41> */
[----:B------:R-:W-:-:S04]  /*3d40*/  IMAD R135, R11, 0x400, R35 ;  /* 0x000004000b877824 */ /* 0x000fc800078e0223 */
[----:B------:R-:W-:Y:S01]  /*3d50*/  IMAD.WIDE R8, R135, 0x4, R2 ;  /* 0x0000000487087825 */ /* 0x000fe200078e0202 */
[----:B--2---:R-:W-:-:S03]  /*3d60*/  SEL R137, R34, 0xff800000, P3 ;  /* 0xff80000022897807 */ /* 0x004fc60001800000 */
[----:B------:R-:W-:-:S06]  /*3d70*/  IMAD.MOV.U32 R34, RZ, RZ, RZ ;  /* 0x000000ffff227224 */ /* 0x000fcc00078e00ff */
[----:B------:R-:W2:Y:S01]  /*3d80*/  @P4 LDG.E.EL R34, desc[UR6][R8.64] ;  /* 0x0000000608224981 */ /* 0x000ea2000c2e1900 */
[----:B------:R-:W-:Y:S02]  /*3d90*/  P2R R109, PR, RZ, 0x40 ;  /* 0x00000040ff6d7803 */ /* 0x000fe40000000000 */
[-C--:B------:R-:W-:Y:S02]  /*3da0*/  FSETP.GEU.AND P6, PT, R47, R137.reuse, PT ;  /* 0x000000892f00720b */ /* 0x080fe40003fce000 */
[----:B------:R-:W-:Y:S01]  /*3db0*/  FSETP.NAN.AND P3, PT, R137, R137, PT ;  /* 0x000000898900720b */ /* 0x000fe20003f68000 */
[----:B------:R-:W-:-:S10]  /*3dc0*/  IMAD R5, R14, 0x400, R37 ;  /* 0x000004000e057824 */ /* 0x000fd400078e0225 */
[----:B------:R-:W-:Y:S02]  /*3dd0*/  @P6 FSEL R137, R137, R47, P3 ;  /* 0x0000002f89896208 */ /* 0x000fe40001800000 */
[----:B------:R-:W-:Y:S01]  /*3de0*/  CS2R R46, SRZ ;  /* 0x00000000002e7805 */ /* 0x000fe2000001ff00 */
        /* <DEDUP_REMOVED lines=26> */
[C---:B------:R-:W-:Y:S02]  /*3f90*/  ISETP.LT.AND P2, PT, R6.reuse, 0x100, P2 ;  /* 0x000001000600780c */ /* 0x040fe40001741270 */
        /* <DEDUP_REMOVED lines=24> */
[----:B------:R-:W-:Y:S01]  /*4120*/  FSETP.GEU.AND P5, PT, R47, R146, PT ;  /* 0x000000922f00720b */ /* 0x000fe20003fae000 */
[----:B------:R-:W-:-:S04]  /*4130*/  IMAD R5, R10, 0x400, R37 ;  /* 0x000004000a057824 */ /* 0x000fc800078e0225 */
[----:B------:R-:W-:Y:S01]  /*4140*/  IMAD.WIDE R4, R5, 0x4, R2 ;  /* 0x0000000405047825 */ /* 0x000fe200078e0202 */
[----:B--2---:R-:W-:-:S04]  /*4150*/  SEL R31, R31, 0xff800000, P2 ;  /* 0xff8000001f1f7807 */ /* 0x004fc80001000000 */
[----:B------:R-:W-:Y:S02]  /*4160*/  FSETP.GEU.AND P3, PT, R30, R31, PT ;  /* 0x0000001f1e00720b */ /* 0x000fe40003f6e000 */
[----:B------:R-:W-:-:S04]  /*4170*/  FSETP.NAN.AND P2, PT, R146, R146, PT ;  /* 0x000000929200720b */ /* 0x000fc80003f48000 */
[----:B------:R-:W-:Y:S02]  /*4180*/  @P5 FSEL R146, R146, R47, P2 ;  /* 0x0000002f92925208 */ /* 0x000fe40001000000 */
[----:B------:R-:W-:-:S05]  /*4190*/  FSETP.NAN.AND P2, PT, R31, R31, PT ;  /* 0x0000001f1f00720b */ /* 0x000fca0003f48000 */
[----:B------:R-:W-:Y:S02]  /*41a0*/  @P3 FSEL R31, R31, R30, P2 ;  /* 0x0000001e1f1f3208 */ /* 0x000fe40001000000 */
[----:B------:R-:W-:Y:S01]  /*41b0*/  ISETP.LT.AND P2, PT, R10, 0x100, P1 ;  /* 0x000001000a00780c */ /* 0x000fe20000f41270 */
[----:B------:R-:W-:-:S12]  /*41c0*/  IMAD.MOV.U32 R30, RZ, RZ, RZ ;  /* 0x000000ffff1e7224 */ /* 0x000fd800078e00ff */
[----:B------:R-:W2:Y:S01]  /*41d0*/  @P2 LDG.E.EL R30, desc[UR6][R4.64] ;  /* 0x00000006041e2981 */ /* 0x000ea2000c2e1900 */
[C---:B------:R-:W-:Y:S01]  /*41e0*/  ISETP.LT.AND P1, PT, R6.reuse, 0x100, P1 ;  /* 0x000001000600780c */ /* 0x040fe20000f21270 */
[----:B------:R-:W-:-:S04]  /*41f0*/  IMAD R9, R6, 0x400, R37 ;  /* 0x0000040006097824 */ /* 0x000fc800078e0225 */
[----:B------:R-:W-:Y:S01]  /*4200*/  IMAD.WIDE R8, R9, 0x4, R2 ;  /* 0x0000000409087825 */ /* 0x000fe200078e0202 */
[----:B--2---:R-:W-:-:S03]  /*4210*/  SEL R149, R30, 0xff800000, P2 ;  /* 0xff8000001e957807 */ /* 0x004fc60001000000 */
[----:B------:R-:W-:-:S06]  /*4220*/  IMAD.MOV.U32 R30, RZ, RZ, RZ ;  /* 0x000000ffff1e7224 */ /* 0x000fcc00078e00ff */
[----:B------:R-:W2:Y:S01]  /*4230*/  @P1 LDG.E.EL R30, desc[UR6][R8.64] ;  /* 0x00000006081e1981 */ /* 0x000ea2000c2e1900 */
[----:B------:R-:W-:Y:S02]  /*4240*/  P2R R144, PR, RZ, 0x8 ;  /* 0x00000008ff907803 */ /* 0x000fe40000000000 */
[----:B------:R-:W-:Y:S02]  /*4250*/  FSETP.GEU.AND P3, PT, R146, R149, PT ;  /* 0x000000959200720b */ /* 0x000fe40003f6e000 */
[----:B------:R-:W-:-:S04]  /*4260*/  ISETP.GT.AND P0, PT, R16, -0x1, P0 ;  /* 0xffffffff1000780c */ /* 0x000fc80000704270 */
[----:B------:R-:W-:Y:S01]  /*4270*/  ISETP.LT.AND P0, PT, R17, 0x100, P0 ;  /* 0x000001001100780c */ /* 0x000fe20000701270 */
[----:B------:R-:W-:-:S04]  /*4280*/  VIADD R151, R29, 0x20 ;  /* 0x000000201d977836 */ /* 0x000fc80000000000 */
[----:B------:R-:W-:Y:S02]  /*4290*/  IMAD R5, R28, 0x400, R151 ;  /* 0x000004001c057824 */ /* 0x000fe400078e0297 */
[----:B------:R-:W-:Y:S02]  /*42a0*/  IMAD.MOV.U32 R137, RZ, RZ, RZ ;  /* 0x000000ffff897224 */ /* 0x000fe400078e00ff */
[----:B------:R-:W-:Y:S01]  /*42b0*/  IMAD.WIDE R4, R5, 0x4, R2 ;  /* 0x0000000405047825 */ /* 0x000fe200078e0202 */
[----:B--2---:R-:W-:-:S04]  /*42c0*/  SEL R148, R30, 0xff800000, P1 ;  /* 0xff8000001e947807 */ /* 0x004fc80000800000 */
[----:B------:R-:W-:Y:S02]  /*42d0*/  FSETP.GEU.AND P2, PT, R31, R148, PT ;  /* 0x000000941f00720b */ /* 0x000fe40003f4e000 */
[----:B------:R-:W-:-:S04]  /*42e0*/  FSETP.NAN.AND P1, PT, R149, R149, PT ;  /* 0x000000959500720b */ /* 0x000fc80003f28000 */
[----:B------:R-:W-:Y:S02]  /*42f0*/  @P3 FSEL R149, R149, R146, P1 ;  /* 0x0000009295953208 */ /* 0x000fe40000800000 */
[----:B------:R-:W-:Y:S02]  /*4300*/  FSETP.NAN.AND P1, PT, R148, R148, PT ;  /* 0x000000949400720b */ /* 0x000fe40003f28000 */
[----:B------:R-:W-:-:S03]  /*4310*/  P2R R146, PR, RZ, 0x4 ;  /* 0x00000004ff927803 */ /* 0x000fc60000000000 */
[----:B------:R-:W-:Y:S02]  /*4320*/  @P2 FSEL R148, R148, R31, P1 ;  /* 0x0000001f94942208 */ /* 0x000fe40000800000 */
[----:B------:R-:W-:-:S13]  /*4330*/  ISETP.LT.AND P2, PT, R28, 0x100, P0 ;  /* 0x000001001c00780c */ /* 0x000fda0000741270 */
[----:B------:R-:W2:Y:S01]  /*4340*/  @P2 LDG.E.EL R137, desc[UR6][R4.64] ;  /* 0x0000000604892981 */ /* 0x000ea2000c2e1900 */
[----:B------:R-:W-:Y:S01]  /*4350*/  P2R R17, PR, RZ, 0x4 ;  /* 0x00000004ff117803 */ /* 0x000fe20000000000 */
[----:B------:R-:W-:Y:S02]  /*4360*/  IMAD R9, R25, 0x400, R151 ;  /* 0x0000040019097824 */ /* 0x000fe400078e0297 */
[----:B------:R-:W-:Y:S02]  /*4370*/  IMAD.MOV.U32 R16, RZ, RZ, RZ ;  /* 0x000000ffff107224 */ /* 0x000fe400078e00ff */
[----:B------:R-:W-:Y:S01]  /*4380*/  IMAD.WIDE R8, R9, 0x4, R2 ;  /* 0x0000000409087825 */ /* 0x000fe200078e0202 */
[----:B--2---:R-:W-:-:S04]  /*4390*/  SEL R137, R137, 0xff800000, P2 ;  /* 0xff80000089897807 */ /* 0x004fc80001000000 */
[-C--:B------:R-:W-:Y:S02]  /*43a0*/  FSETP.GEU.AND P2, PT, R33, R137.reuse, PT ;  /* 0x000000892100720b */ /* 0x080fe40003f4e000 */
[----:B------:R-:W-:Y:S02]  /*43b0*/  FSETP.NAN.AND P1, PT, R137, R137, PT ;  /* 0x000000898900720b */ /* 0x000fe40003f28000 */
[----:B------:R-:W-:-:S09]  /*43c0*/  P2R R150, PR, RZ, 0x4 ;  /* 0x00000004ff967803 */ /* 0x000fd20000000000 */
        /* <DEDUP_REMOVED lines=41> */
[----:B------:R-:W-:Y:S02]  /*4660*/  FSETP.NAN.AND P1, PT, R47, R47, PT ;  /* 0x0000002f2f00720b */ /* 0x000fe40003f28000 */
[----:B------:R-:W-:-:S09]  /*4670*/  P2R R155, PR, RZ, 0x4 ;  /* 0x00000004ff9b7803 */ /* 0x000fd20000000000 */
[----:B------:R-:W-:Y:S02]  /*4680*/  @P2 FSEL R47, R47, R40, P1 ;  /* 0x000000282f2f2208 */ /* 0x000fe40000800000 */
[----:B------:R-:W-:Y:S01]  /*4690*/  ISETP.LT.AND P2, PT, R21, 0x100, P0 ;  /* 0x000001001500780c */ /* 0x000fe20000741270 */
[----:B------:R-:W-:-:S12]  /*46a0*/  IMAD.MOV.U32 R40, RZ, RZ, RZ ;  /* 0x000000ffff287224 */ /* 0x000fd800078e00ff */
        /* <DEDUP_REMOVED lines=88> */
[----:B------:R-:W-:Y:S02]  /*4c30*/  P2R R48, PR, RZ, 0x2 ;  /* 0x00000002ff307803 */ /* 0x000fe40000000000 */
[----:B------:R-:W-:Y:S02]  /*4c40*/  P2R R162, PR, RZ, 0x10 ;  /* 0x00000010ffa27803 */ /* 0x000fe40000000000 */
[----:B------:R-:W-:Y:S01]  /*4c50*/  ISETP.NE.AND P4, PT, R17, RZ, PT ;  /* 0x000000ff1100720c */ /* 0x000fe20003f85270 */
[----:B------:R-:W-:Y:S01]  /*4c60*/  IMAD R17, R10, 0x400, R151 ;  /* 0x000004000a117824 */ /* 0x000fe200078e0297 */
[----:B------:R-:W-:Y:S02]  /*4c70*/  P2R R164, PR, RZ, 0x4 ;  /* 0x00000004ffa47803 */ /* 0x000fe40000000000 */
[----:B------:R-:W-:Y:S01]  /*4c80*/  ISETP.NE.AND P2, PT, R30, RZ, PT ;  /* 0x000000ff1e00720c */ /* 0x000fe20003f45270 */
[----:B------:R-:W-:-:S02]  /*4c90*/  IMAD.MOV.U32 R30, RZ, RZ, RZ ;  /* 0x000000ffff1e7224 */ /* 0x000fc400078e00ff */
[----:B------:R-:W-:Y:S01]  /*4ca0*/  IMAD.WIDE R16, R17, 0x4, R2 ;  /* 0x0000000411107825 */ /* 0x000fe200078e0202 */
[----:B--2---:R-:W-:-:S04]  /*4cb0*/  SEL R35, R35, 0xff800000, P6 ;  /* 0xff80000023237807 */ /* 0x004fc80003000000 */
[-C--:B------:R-:W-:Y:S02]  /*4cc0*/  FSETP.GEU.AND P3, PT, R34, R35.reuse, PT ;  /* 0x000000232200720b */ /* 0x080fe40003f6e000 */
[----:B------:R-:W-:-:S11]  /*4cd0*/  FSETP.NAN.AND P1, PT, R35, R35, PT ;  /* 0x000000232300720b */ /* 0x000fd60003f28000 */
[----:B------:R-:W-:Y:S02]  /*4ce0*/  @P3 FSEL R35, R35, R34, P1 ;  /* 0x0000002223233208 */ /* 0x000fe40000800000 */
[----:B------:R-:W-:-:S13]  /*4cf0*/  ISETP.LT.AND P1, PT, R10, 0x100, P0 ;  /* 0x000001000a00780c */ /* 0x000fda0000721270 */
[----:B------:R1:W2:Y:S01]  /*4d00*/  @P1 LDG.E.EL R30, desc[UR6][R16.64] ;  /* 0x00000006101e1981 */ /* 0x0002a2000c2e1900 */
[----:B------:R-:W-:Y:S02]  /*4d10*/  P2R R46, PR, RZ, 0x8 ;  /* 0x00000008ff2e7803 */ /* 0x000fe40000000000 */
[----:B------:R-:W-:Y:S02]  /*4d20*/  P2R R170, PR, RZ, 0x2 ;  /* 0x00000002ffaa7803 */ /* 0x000fe40000000000 */
[C---:B------:R-:W-:Y:S01]  /*4d30*/  ISETP.LT.AND P0, PT, R6.reuse, 0x100, P0 ;  /* 0x000001000600780c */ /* 0x040fe20000701270 */
[----:B------:R-:W-:Y:S02]  /*4d40*/  IMAD R5, R6, 0x400, R151 ;  /* 0x0000040006057824 */ /* 0x000fe400078e0297 */
[----:B------:R-:W-:Y:S02]  /*4d50*/  VIADD R29, R29, 0x21 ;  /* 0x000000211d1d7836 */ /* 0x000fe40000000000 */
[----:B------:R-:W-:Y:S01]  /*4d60*/  IMAD.WIDE R4, R5, 0x4, R2 ;  /* 0x0000000405047825 */ /* 0x000fe200078e0202 */
[----:B-1----:R-:W-:-:S03]  /*4d70*/  CS2R R16, SRZ ;  /* 0x0000000000107805 */ /* 0x002fc6000001ff00 */
[----:B------:R-:W-:-:S04]  /*4d80*/  IMAD R9, R28, 0x400, R29 ;  /* 0x000004001c097824 */ /* 0x000fc800078e021d */
[----:B------:R-:W-:-:S05]  /*4d90*/  IMAD.WIDE R8, R9, 0x4, R2 ;  /* 0x0000000409087825 */ /* 0x000fca00078e0202 */
[----:B------:R1:W3:Y:S02]  /*4da0*/  @P4 LDG.E.EL R16, desc[UR6][R8.64] ;  /* 0x0000000608104981 */ /* 0x0002e4000c2e1900 */
[----:B-1----:R-:W-:-:S04]  /*4db0*/  IMAD R9, R27, 0x400, R29 ;  /* 0x000004001b097824 */ /* 0x002fc800078e021d */
[----:B------:R-:W-:Y:S01]  /*4dc0*/  IMAD.WIDE R8, R9, 0x4, R2 ;  /* 0x0000000409087825 */ /* 0x000fe200078e0202 */
[----:B--2---:R-:W-:-:S04]  /*4dd0*/  SEL R30, R30, 0xff800000, P1 ;  /* 0xff8000001e1e7807 */ /* 0x004fc80000800000 */
[-C--:B------:R-:W-:Y:S02]  /*4de0*/  FSETP.GEU.AND P3, PT, R149, R30.reuse, PT ;  /* 0x0000001e9500720b */ /* 0x080fe40003f6e000 */
[----:B------:R-:W-:Y:S02]  /*4df0*/  FSETP.NAN.AND P1, PT, R30, R30, PT ;  /* 0x0000001e1e00720b */ /* 0x000fe40003f28000 */
[----:B------:R-:W-:-:S09]  /*4e00*/  P2R R34, PR, RZ, 0x8 ;  /* 0x00000008ff227803 */ /* 0x000fd20000000000 */
[----:B------:R-:W-:Y:S02]  /*4e10*/  @P3 FSEL R30, R30, R149, P1 ;  /* 0x000000951e1e3208 */ /* 0x000fe40000800000 */
[----:B------:R-:W-:Y:S01]  /*4e20*/  ISETP.NE.AND P3, PT, R33, RZ, PT ;  /* 0x000000ff2100720c */ /* 0x000fe20003f65270 */
[----:B------:R-:W-:-:S06]  /*4e30*/  IMAD.MOV.U32 R33, RZ, RZ, RZ ;  /* 0x000000ffff217224 */ /* 0x000fcc00078e00ff */
[----:B------:R1:W2:Y:S02]  /*4e40*/  @P0 LDG.E.EL R33, desc[UR6][R4.64] ;  /* 0x0000000604210981 */ /* 0x0002a4000c2e1900 */
[----:B-1----:R-:W-:-:S04]  /*4e50*/  IMAD R5, R25, 0x400, R29 ;  /* 0x0000040019057824 */ /* 0x002fc800078e021d */
[----:B------:R-:W-:-:S04]  /*4e60*/  IMAD.WIDE R4, R5, 0x4, R2 ;  /* 0x0000000405047825 */ /* 0x000fc800078e0202 */
[----:B------:R-:W-:Y:S01]  /*4e70*/  IMAD.MOV.U32 R25, RZ, RZ, RZ ;  /* 0x000000ffff197224 */ /* 0x000fe200078e00ff */
[----:B------:R1:W4:Y:S01]  /*4e80*/  @P2 LDG.E.EL R17, desc[UR6][R4.64] ;  /* 0x0000000604112981 */ /* 0x000322000c2e1900 */
[----:B------:R-:W-:-:S04]  /*4e90*/  ISETP.NE.AND P1, PT, R166, RZ, PT ;  /* 0x000000ffa600720c */ /* 0x000fc80003f25270 */
[----:B------:R5:W4:Y:S01]  /*4ea0*/  @P3 LDG.E.EL R25, desc[UR6][R8.64] ;  /* 0x0000000608193981 */ /* 0x000b22000c2e1900 */
[----:B-1----:R-:W-:Y:S02]  /*4eb0*/  IMAD R5, R26, 0x400, R29 ;  /* 0x000004001a057824 */ /* 0x002fe400078e021d */
[----:B------:R-:W-:Y:S02]  /*4ec0*/  IMAD.MOV.U32 R26, RZ, RZ, RZ ;  /* 0x000000ffff1a7224 */ /* 0x000fe400078e00ff */
[----:B------:R-:W-:-:S05]  /*4ed0*/  IMAD.WIDE R4, R5, 0x4, R2 ;  /* 0x0000000405047825 */ /* 0x000fca00078e0202 */
[----:B------:R1:W4:Y:S01]  /*4ee0*/  @P1 LDG.E.EL R26, desc[UR6][R4.64] ;  /* 0x00000006041a1981 */ /* 0x000322000c2e1900 */
[----:B------:R-:W-:Y:S02]  /*4ef0*/  P2R R161, PR, RZ, 0x20 ;  /* 0x00000020ffa17803 */ /* 0x000fe40000000000 */
[----:B---3--:R-:W-:-:S04]  /*4f00*/  SEL R16, R16, 0xff800000, P4 ;  /* 0xff80000010107807 */ /* 0x008fc80002000000 */
[----:B------:R-:W-:Y:S02]  /*4f10*/  FSETP.GEU.AND P4, PT, R137, R16, PT ;  /* 0x000000108900720b */ /* 0x000fe40003f8e000 */
[----:B------:R-:W-:Y:S01]  /*4f20*/  P2R R166, PR, RZ, 0x1 ;  /* 0x00000001ffa67803 */ /* 0x000fe20000000000 */
[--C-:B-----5:R-:W-:Y:S02]  /*4f30*/  IMAD R9, R18, 0x400, R29.reuse ;  /* 0x0000040012097824 */ /* 0x120fe400078e021d */
[----:B------:R-:W-:Y:S02]  /*4f40*/  IMAD.MOV.U32 R18, RZ, RZ, RZ ;  /* 0x000000ffff127224 */ /* 0x000fe400078e00ff */
[----:B-1----:R-:W-:Y:S02]  /*4f50*/  IMAD R5, R21, 0x400, R29 ;  /* 0x0000040015057824 */ /* 0x002fe400078e021d */
[----:B------:R-:W-:-:S04]  /*4f60*/  IMAD.WIDE R8, R9, 0x4, R2 ;  /* 0x0000000409087825 */ /* 0x000fc800078e0202 */
[----:B------:R-:W-:Y:S02]  /*4f70*/  IMAD.MOV.U32 R21, RZ, RZ, RZ ;  /* 0x000000ffff157224 */ /* 0x000fe400078e00ff */
[----:B------:R-:W-:Y:S01]  /*4f80*/  IMAD.WIDE R4, R5, 0x4, R2 ;  /* 0x0000000405047825 */ /* 0x000fe200078e0202 */
[----:B--2---:R-:W-:-:S04]  /*4f90*/  SEL R33, R33, 0xff800000, P0 ;  /* 0xff80000021217807 */ /* 0x004fc80000000000 */
[-C--:B------:R-:W-:Y:S02]  /*4fa0*/  FSETP.GEU.AND P5, PT, R148, R33.reuse, PT ;  /* 0x000000219400720b */ /* 0x080fe40003fae000 */
[----:B------:R-:W-:-:S11]  /*4fb0*/  FSETP.NAN.AND P0, PT, R33, R33, PT ;  /* 0x000000212100720b */ /* 0x000fd60003f08000 */
[----:B------:R-:W-:Y:S02]  /*4fc0*/  @P5 FSEL R33, R33, R148, P0 ;  /* 0x0000009421215208 */ /* 0x000fe40000000000 */
[C---:B------:R-:W-:Y:S02]  /*4fd0*/  FSETP.NAN.AND P0, PT, R16.reuse, R16, PT ;  /* 0x000000101000720b */ /* 0x040fe40003f08000 */
[----:B----4-:R-:W-:Y:S02]  /*4fe0*/  SEL R17, R17, 0xff800000, P2 ;  /* 0xff80000011117807 */ /* 0x010fe40001000000 */
[----:B------:R-:W-:Y:S02]  /*4ff0*/  P2R R148, PR, RZ, 0x10 ;  /* 0x00000010ff947803 */ /* 0x000fe40000000000 */
[----:B------:R-:W-:Y:S02]  /*5000*/  @P4 SEL R16, R16, R137, P0 ;  /* 0x0000008910104207 */ /* 0x000fe40000000000 */
[----:B------:R-:W-:-:S02]  /*5010*/  FSETP.GEU.AND P4, PT, R156, R17, PT ;  /* 0x000000119c00720b */ /* 0x000fc40003f8e000 */
[----:B------:R-:W-:-:S04]  /*5020*/  SEL R25, R25, 0xff800000, P3 ;  /* 0xff80000019197807 */ /* 0x000fc80001800000 */
[----:B------:R-:W-:Y:S02]  /*5030*/  FSETP.GEU.AND P3, PT, R49, R25, PT ;  /* 0x000000193100720b */ /* 0x000fe40003f6e000 */
[----:B------:R-:W-:Y:S02]  /*5040*/  FSETP.NAN.AND P0, PT, R17, R17, PT ;  /* 0x000000111100720b */ /* 0x000fe40003f08000 */
[----:B------:R-:W-:-:S03]  /*5050*/  SEL R26, R26, 0xff800000, P1 ;  /* 0xff8000001a1a7807 */ /* 0x000fc60000800000 */
[----:B------:R-:W-:Y:S02]  /*5060*/  @P4 SEL R17, R17, R156, P0 ;  /* 0x0000009c11114207 */ /* 0x000fe40000000000 */
[C---:B------:R-:W-:Y:S02]  /*5070*/  FSETP.NAN.AND P0, PT, R25.reuse, R25, PT ;  /* 0x000000191900720b */ /* 0x040fe40003f08000 */
[----:B------:R-:W-:Y:S02]  /*5080*/  P2R R151, PR, RZ, 0x8 ;  /* 0x00000008ff977803 */ /* 0x000fe40000000000 */
[----:B------:R-:W-:Y:S02]  /*5090*/  @P3 SEL R25, R25, R49, P0 ;  /* 0x0000003119193207 */ /* 0x000fe40000000000 */
[-C--:B------:R-:W-:Y:S02]  /*50a0*/  FSETP.GEU.AND P3, PT, R143, R26.reuse, PT ;  /* 0x0000001a8f00720b */ /* 0x080fe40003f6e000 */
[----:B------:R-:W-:-:S02]  /*50b0*/  FSETP.NAN.AND P0, PT, R26, R26, PT ;  /* 0x0000001a1a00720b */ /* 0x000fc40003f08000 */
[----:B------:R-:W-:-:S09]  /*50c0*/  ISETP.NE.AND P2, PT, R168, RZ, PT ;  /* 0x000000ffa800720c */ /* 0x000fd20003f45270 */
[----:B------:R-:W-:Y:S02]  /*50d0*/  @P3 SEL R26, R26, R143, P0 ;  /* 0x0000008f1a1a3207 */ /* 0x000fe40000000000 */
[----:B------:R-:W-:Y:S02]  /*50e0*/  ISETP.NE.AND P0, PT, R167, RZ, PT ;  /* 0x000000ffa700720c */ /* 0x000fe40003f05270 */
[----:B------:R1:W2:Y:S11]  /*50f0*/  @P2 LDG.E.EL R21, desc[UR6][R4.64] ;  /* 0x0000000604152981 */ /* 0x0002b6000c2e1900 */
[----:B------:R3:W4:Y:S01]  /*5100*/  @P0 LDG.E.EL R18, desc[UR6][R8.64] ;  /* 0x0000000608120981 */ /* 0x000722000c2e1900 */
[----:B------:R-:W-:Y:S01]  /*5110*/  ISETP.NE.AND P1, PT, R169, RZ, PT ;  /* 0x000000ffa900720c */ /* 0x000fe20003f25270 */
[----:B-1----:R-:W-:-:S02]  /*5120*/  IMAD R5, R22, 0x400, R29 ;  /* 0x0000040016057824 */ /* 0x002fc400078e021d */
[----:B------:R-:W-:Y:S02]  /*5130*/  IMAD.MOV.U32 R22, RZ, RZ, RZ ;  /* 0x000000ffff167224 */ /* 0x000fe400078e00ff */
[----:B---3--:R-:W-:Y:S02]  /*5140*/  IMAD R9, R20, 0x400, R29 ;  /* 0x0000040014097824 */ /* 0x008fe400078e021d */
[----:B------:R-:W-:Y:S02]  /*5150*/  IMAD.MOV.U32 R20, RZ, RZ, RZ ;  /* 0x000000ffff147224 */ /* 0x000fe400078e00ff */
[----:B------:R-:W-:-:S04]  /*5160*/  IMAD.WIDE R8, R9, 0x4, R2 ;  /* 0x0000000409087825 */ /* 0x000fc800078e0202 */
[----:B------:R-:W-:-:S05]  /*5170*/  IMAD.WIDE R4, R5, 0x4, R2 ;  /* 0x0000000405047825 */ /* 0x000fca00078e0202 */
[----:B------:R-:W3:Y:S01]  /*5180*/  @P1 LDG.E.EL R22, desc[UR6][R4.64] ;  /* 0x0000000604161981 */ /* 0x000ee2000c2e1900 */
[----:B--2---:R-:W-:Y:S02]  /*5190*/  SEL R21, R21, 0xff800000, P2 ;  /* 0xff80000015157807 */ /* 0x004fe40001000000 */
[----:B----4-:R-:W-:-:S04]  /*51a0*/  SEL R18, R18, 0xff800000, P0 ;  /* 0xff80000012127807 */ /* 0x010fc80000000000 */
[-C--:B------:R-:W-:Y:S02]  /*51b0*/  FSETP.GEU.AND P2, PT, R47, R18.reuse, PT ;  /* 0x000000122f00720b */ /* 0x080fe40003f4e000 */
[----:B------:R-:W-:Y:S02]  /*51c0*/  FSETP.NAN.AND P0, PT, R18, R18, PT ;  /* 0x000000121200720b */ /* 0x000fe40003f08000 */
[----:B------:R-:W-:-:S09]  /*51d0*/  P2R R143, PR, RZ, 0x4 ;  /* 0x00000004ff8f7803 */ /* 0x000fd20000000000 */
[----:B------:R-:W-:Y:S02]  /*51e0*/  @P2 SEL R18, R18, R47, P0 ;  /* 0x0000002f12122207 */ /* 0x000fe40000000000 */
[-C--:B------:R-:W-:Y:S02]  /*51f0*/  FSETP.GEU.AND P2, PT, R40, R21.reuse, PT ;  /* 0x000000152800720b */ /* 0x080fe40003f4e000 */
[----:B------:R-:W-:-:S11]  /*5200*/  FSETP.NAN.AND P0, PT, R21, R21, PT ;  /* 0x000000151500720b */ /* 0x000fd60003f08000 */
[----:B------:R-:W-:Y:S02]  /*5210*/  @P2 SEL R21, R21, R40, P0 ;  /* 0x0000002815152207 */ /* 0x000fe40000000000 */
[----:B------:R-:W-:-:S13]  /*5220*/  ISETP.NE.AND P0, PT, R160, RZ, PT ;  /* 0x000000ffa000720c */ /* 0x000fda0003f05270 */
[----:B------:R1:W2:Y:S01]  /*5230*/  @P0 LDG.E.EL R20, desc[UR6][R8.64] ;  /* 0x0000000608140981 */ /* 0x0002a2000c2e1900 */
[----:B---3--:R-:W-:Y:S01]  /*5240*/  SEL R27, R22, 0xff800000, P1 ;  /* 0xff800000161b7807 */ /* 0x008fe20000800000 */
[----:B------:R-:W-:Y:S02]  /*5250*/  IMAD.MOV.U32 R22, RZ, RZ, RZ ;  /* 0x000000ffff167224 */ /* 0x000fe400078e00ff */
[----:B-1----:R-:W-:-:S04]  /*5260*/  IMAD R9, R24, 0x400, R29 ;  /* 0x0000040018097824 */ /* 0x002fc800078e021d */
[----:B------:R-:W-:Y:S01]  /*5270*/  IMAD.WIDE R8, R9, 0x4, R2 ;  /* 0x0000000409087825 */ /* 0x000fe200078e0202 */
[----:B--2---:R-:W-:-:S04]  /*5280*/  SEL R20, R20, 0xff800000, P0 ;  /* 0xff80000014147807 */ /* 0x004fc80000000000 */
[-C--:B------:R-:W-:Y:S02]  /*5290*/  FSETP.GEU.AND P1, PT, R37, R20.reuse, PT ;  /* 0x000000142500720b */ /* 0x080fe40003f2e000 */
[----:B------:R-:W-:Y:S02]  /*52a0*/  FSETP.NAN.AND P0, PT, R20, R20, PT ;  /* 0x000000141400720b */ /* 0x000fe40003f08000 */
[----:B------:R-:W-:-:S09]  /*52b0*/  P2R R40, PR, RZ, 0x2 ;  /* 0x00000002ff287803 */ /* 0x000fd20000000000 */
[----:B------:R-:W-:Y:S02]  /*52c0*/  @P1 SEL R20, R20, R37, P0 ;  /* 0x0000002514141207 */ /* 0x000fe40000000000 */
[-C--:B------:R-:W-:Y:S02]  /*52d0*/  FSETP.GEU.AND P1, PT, R38, R27.reuse, PT ;  /* 0x0000001b2600720b */ /* 0x080fe40003f2e000 */
[----:B------:R-:W-:Y:S02]  /*52e0*/  FSETP.NAN.AND P0, PT, R27, R27, PT ;  /* 0x0000001b1b00720b */ /* 0x000fe40003f08000 */
[----:B------:R-:W-:-:S09]  /*52f0*/  P2R R156, PR, RZ, 0x2 ;  /* 0x00000002ff9c7803 */ /* 0x000fd20000000000 */
[----:B------:R-:W-:Y:S02]  /*5300*/  @P1 SEL R27, R27, R38, P0 ;  /* 0x000000261b1b1207 */ /* 0x000fe40000000000 */
[----:B------:R-:W-:-:S13]  /*5310*/  ISETP.NE.AND P1, PT, R165, RZ, PT ;  /* 0x000000ffa500720c */ /* 0x000fda0003f25270 */
[----:B------:R1:W2:Y:S01]  /*5320*/  @P1 LDG.E.EL R22, desc[UR6][R8.64] ;  /* 0x0000000608161981 */ /* 0x0002a2000c2e1900 */
[----:B------:R-:W-:Y:S02]  /*5330*/  P2R R49, PR, RZ, 0x8 ;  /* 0x00000008ff317803 */ /* 0x000fe40000000000 */
[----:B------:R-:W-:Y:S02]  /*5340*/  ISETP.NE.AND P3, PT, R163, RZ, PT ;  /* 0x000000ffa300720c */ /* 0x000fe40003f65270 */
[----:B------:R-:W-:Y:S01]  /*5350*/  P2R R149, PR, RZ, 0x20 ;  /* 0x00000020ff957803 */ /* 0x000fe20000000000 */
[----:B-1----:R-:W-:Y:S02]  /*5360*/  IMAD R9, R19, 0x400, R29 ;  /* 0x0000040013097824 */ /* 0x002fe400078e021d */
[----:B------:R-:W-:Y:S02]  /*5370*/  IMAD.MOV.U32 R19, RZ, RZ, RZ ;  /* 0x000000ffff137224 */ /* 0x000fe400078e00ff */
[----:B------:R-:W-:Y:S01]  /*5380*/  IMAD.WIDE R8, R9, 0x4, R2 ;  /* 0x0000000409087825 */ /* 0x000fe200078e0202 */
[----:B------:R-:W-:-:S02]  /*5390*/  ISETP.NE.AND P5, PT, R161, RZ, PT ;  /* 0x000000ffa100720c */ /* 0x000fc40003fa5270 */
[----:B------:R-:W-:Y:S02]  /*53a0*/  P2R R47, PR, RZ, 0x4 ;  /* 0x00000004ff2f7803 */ /* 0x000fe40000000000 */
[----:B------:R-:W-:Y:S01]  /*53b0*/  ISETP.NE.AND P2, PT, R164, RZ, PT ;  /* 0x000000ffa400720c */ /* 0x000fe20003f45270 */
[----:B------:R1:W3:Y:S01]  /*53c0*/  @P3 LDG.E.EL R19, desc[UR6][R8.64] ;  /* 0x0000000608133981 */ /* 0x0002e2000c2e1900 */
[--C-:B------:R-:W-:Y:S02]  /*53d0*/  IMAD R5, R23, 0x400, R29.reuse ;  /* 0x0000040017057824 */ /* 0x100fe400078e021d */
[----:B-1----:R-:W-:Y:S02]  /*53e0*/  IMAD R9, R14, 0x400, R29 ;  /* 0x000004000e097824 */ /* 0x002fe400078e021d */
[----:B------:R-:W-:Y:S02]  /*53f0*/  IMAD.MOV.U32 R14, RZ, RZ, RZ ;  /* 0x000000ffff0e7224 */ /* 0x000fe400078e00ff */
[----:B------:R-:W-:-:S04]  /*5400*/  IMAD.WIDE R8, R9, 0x4, R2 ;  /* 0x0000000409087825 */ /* 0x000fc800078e0202 */
[----:B------:R-:W-:Y:S01]  /*5410*/  IMAD.WIDE R4, R5, 0x4, R2 ;  /* 0x0000000405047825 */ /* 0x000fe200078e0202 */
[----:B------:R-:W4:Y:S01]  /*5420*/  @P5 LDG.E.EL R14, desc[UR6][R8.64] ;  /* 0x00000006080e5981 */ /* 0x000f22000c2e1900 */
[----:B--2---:R-:W-:Y:S02]  /*5430*/  SEL R37, R22, 0xff800000, P1 ;  /* 0xff80000016257807 */ /* 0x004fe40000800000 */
[----:B------:R-:W-:-:S06]  /*5440*/  IMAD.MOV.U32 R22, RZ, RZ, RZ ;  /* 0x000000ffff167224 */ /* 0x000fcc00078e00ff */
[----:B------:R1:W2:Y:S01]  /*5450*/  @P2 LDG.E.EL R22, desc[UR6][R4.64] ;  /* 0x0000000604162981 */ /* 0x0002a2000c2e1900 */
[----:B------:R-:W-:Y:S02]  /*5460*/  P2R R137, PR, RZ, 0x10 ;  /* 0x00000010ff897803 */ /* 0x000fe40000000000 */
[----:B------:R-:W-:Y:S01]  /*5470*/  ISETP.NE.AND P4, PT, R162, RZ, PT ;  /* 0x000000ffa200720c */ /* 0x000fe20003f85270 */
[----:B-1----:R-:W-:Y:S02]  /*5480*/  IMAD R5, R15, 0x400, R29 ;  /* 0x000004000f057824 */ /* 0x002fe400078e021d */
[----:B------:R-:W-:Y:S02]  /*5490*/  IMAD.MOV.U32 R15, RZ, RZ, RZ ;  /* 0x000000ffff0f7224 */ /* 0x000fe400078e00ff */
[----:B------:R-:W-:-:S08]  /*54a0*/  IMAD.WIDE R4, R5, 0x4, R2 ;  /* 0x0000000405047825 */ /* 0x000fd000078e0202 */
[----:B------:R1:W5:Y:S01]  /*54b0*/  @P4 LDG.E.EL R15, desc[UR6][R4.64] ;  /* 0x00000006040f4981 */ /* 0x000362000c2e1900 */
[--C-:B------:R-:W-:Y:S02]  /*54c0*/  IMAD R9, R10, 0x400, R29.reuse ;  /* 0x000004000a097824 */ /* 0x100fe400078e021d */
[----:B-1----:R-:W-:Y:S01]  /*54d0*/  IMAD R5, R11, 0x400, R29 ;  /* 0x000004000b057824 */ /* 0x002fe200078e021d */
[----:B----4-:R-:W-:Y:S02]  /*54e0*/  SEL R28, R14, 0xff800000, P5 ;  /* 0xff8000000e1c7807 */ /* 0x010fe40002800000 */
[----:B------:R-:W-:Y:S01]  /*54f0*/  ISETP.NE.AND P5, PT, R170, RZ, PT ;  /* 0x000000ffaa00720c */ /* 0x000fe20003fa5270 */
[----:B------:R-:W-:Y:S02]  /*5500*/  IMAD.MOV.U32 R11, RZ, RZ, RZ ;  /* 0x000000ffff0b7224 */ /* 0x000fe400078e00ff */
[----:B------:R-:W-:-:S04]  /*5510*/  IMAD.WIDE R4, R5, 0x4, R2 ;  /* 0x0000000405047825 */ /* 0x000fc800078e0202 */
[----:B------:R-:W-:Y:S01]  /*5520*/  IMAD.MOV.U32 R10, RZ, RZ, RZ ;  /* 0x000000ffff0a7224 */ /* 0x000fe200078e00ff */
[----:B------:R1:W4:Y:S01]  /*5530*/  @P6 LDG.E.EL R11, desc[UR6][R4.64] ;  /* 0x00000006040b6981 */ /* 0x000322000c2e1900 */
[----:B------:R-:W-:Y:S02]  /*5540*/  IMAD R29, R6, 0x400, R29 ;  /* 0x00000400061d7824 */ /* 0x000fe400078e021d */
[----:B------:R-:W-:-:S04]  /*5550*/  IMAD.WIDE R8, R9, 0x4, R2 ;  /* 0x0000000409087825 */ /* 0x000fc800078e0202 */
[----:B------:R-:W-:Y:S01]  /*5560*/  IMAD.WIDE R2, R29, 0x4, R2 ;  /* 0x000000041d027825 */ /* 0x000fe200078e0202 */
[----:B------:R-:W4:Y:S03]  /*5570*/  @P5 LDG.E.EL R10, desc[UR6][R8.64] ;  /* 0x00000006080a5981 */ /* 0x000f26000c2e1900 */
[----:B-1----:R-:W-:Y:S01]  /*5580*/  IMAD.MOV.U32 R4, RZ, RZ, RZ ;  /* 0x000000ffff047224 */ /* 0x002fe200078e00ff */
[----:B--2---:R-:W-:Y:S02]  /*5590*/  SEL R22, R22, 0xff800000, P2 ;  /* 0xff80000016167807 */ /* 0x004fe40001000000 */
[----:B------:R-:W-:-:S13]  /*55a0*/  ISETP.NE.AND P2, PT, R166, RZ, PT ;  /* 0x000000ffa600720c */ /* 0x000fda0003f45270 */
[----:B------:R1:W2:Y:S01]  /*55b0*/  @P2 LDG.E.EL R4, desc[UR6][R2.64] ;  /* 0x0000000602042981 */ /* 0x0002a2000c2e1900 */
[-C--:B------:R-:W-:Y:S02]  /*55c0*/  FSETP.GEU.AND P1, PT, R36, R37.reuse, PT ;  /* 0x000000252400720b */ /* 0x080fe40003f2e000 */
[----:B------:R-:W-:Y:S02]  /*55d0*/  FSETP.NAN.AND P0, PT, R37, R37, PT ;  /* 0x000000252500720b */ /* 0x000fe40003f08000 */
[----:B------:R-:W-:-:S09]  /*55e0*/  P2R R38, PR, RZ, 0x2 ;  /* 0x00000002ff267803 */ /* 0x000fd20000000000 */
[----:B------:R-:W-:Y:S02]  /*55f0*/  @P1 SEL R37, R37, R36, P0 ;  /* 0x0000002425251207 */ /* 0x000fe40000000000 */
[-C--:B------:R-:W-:Y:S02]  /*5600*/  FSETP.GEU.AND P1, PT, R41, R22.reuse, PT ;  /* 0x000000162900720b */ /* 0x080fe40003f2e000 */
[----:B------:R-:W-:Y:S02]  /*5610*/  FSETP.NAN.AND P0, PT, R22, R22, PT ;  /* 0x000000161600720b */ /* 0x000fe40003f08000 */
[----:B---3--:R-:W-:Y:S02]  /*5620*/  SEL R19, R19, 0xff800000, P3 ;  /* 0xff80000013137807 */ /* 0x008fe40001800000 */
[----:B------:R-:W-:-:S07]  /*5630*/  P2R R160, PR, RZ, 0x2 ;  /* 0x00000002ffa07803 */ /* 0x000fce0000000000 */
[----:B------:R-:W-:Y:S02]  /*5640*/  @P1 SEL R22, R22, R41, P0 ;  /* 0x0000002916161207 */ /* 0x000fe40000000000 */
[-C--:B------:R-:W-:Y:S02]  /*5650*/  FSETP.GEU.AND P1, PT, R32, R19.reuse, PT ;  /* 0x000000132000720b */ /* 0x080fe40003f2e000 */
[----:B------:R-:W-:Y:S02]  /*5660*/  FSETP.NAN.AND P0, PT, R19, R19, PT ;  /* 0x000000131300720b */ /* 0x000fe40003f08000 */
[----:B-----5:R-:W-:Y:S02]  /*5670*/  SEL R24, R15, 0xff800000, P4 ;  /* 0xff8000000f187807 */ /* 0x020fe40002000000 */
[----:B------:R-:W-:-:S07]  /*5680*/  FSETP.GEU.AND P4, PT, R31, R28, PT ;  /* 0x0000001c1f00720b */ /* 0x000fce0003f8e000 */
[----:B------:R-:W-:Y:S02]  /*5690*/  @P1 SEL R19, R19, R32, P0 ;  /* 0x0000002013131207 */ /* 0x000fe40000000000 */
[-C--:B------:R-:W-:Y:S01]  /*56a0*/  FSETP.GEU.AND P0, PT, R39, R24.reuse, PT ;  /* 0x000000182700720b */ /* 0x080fe20003f0e000 */
[----:B------:R-:W3:Y:S01]  /*56b0*/  S2UR UR5, SR_CgaCtaId ;  /* 0x00000000000579c3 */ /* 0x000ee20000008800 */
[----:B----4-:R-:W-:Y:S02]  /*56c0*/  SEL R32, R11, 0xff800000, P6 ;  /* 0xff8000000b207807 */ /* 0x010fe40003000000 */
[----:B------:R-:W-:Y:S02]  /*56d0*/  P2R R41, PR, RZ, 0x2 ;  /* 0x00000002ff297803 */ /* 0x000fe40000000000 */
[----:B------:R-:W-:Y:S02]  /*56e0*/  FSETP.NAN.AND P1, PT, R24, R24, PT ;  /* 0x000000181800720b */ /* 0x000fe40003f28000 */
[----:B------:R-:W-:-:S02]  /*56f0*/  FSETP.GEU.AND P3, PT, R35, R32, PT ;  /* 0x000000202300720b */ /* 0x000fc40003f6e000 */
[----:B------:R-:W-:-:S03]  /*5700*/  SEL R11, R10, 0xff800000, P5 ;  /* 0xff8000000a0b7807 */ /* 0x000fc60002800000 */
[----:B------:R-:W-:Y:S02]  /*5710*/  @P0 SEL R24, R24, R39, P1 ;  /* 0x0000002718180207 */ /* 0x000fe40000800000 */
[----:B------:R-:W-:-:S04]  /*5720*/  FSETP.NAN.AND P1, PT, R28, R28, PT ;  /* 0x0000001c1c00720b */ /* 0x000fc80003f28000 */
[----:B------:R-:W-:Y:S02]  /*5730*/  @P4 SEL R28, R28, R31, P1 ;  /* 0x0000001f1c1c4207 */ /* 0x000fe40000800000 */
[----:B------:R-:W-:-:S04]  /*5740*/  FSETP.NAN.AND P1, PT, R32, R32, PT ;  /* 0x000000202000720b */ /* 0x000fc80003f28000 */
[----:B------:R-:W-:Y:S02]  /*5750*/  @P3 SEL R32, R32, R35, P1 ;  /* 0x0000002320203207 */ /* 0x000fe40000800000 */
[----:B------:R-:W-:Y:S01]  /*5760*/  FSETP.NAN.AND P1, PT, R11, R11, PT ;  /* 0x0000000b0b00720b */ /* 0x000fe20003f28000 */
[----:B-1----:R-:W-:Y:S01]  /*5770*/  IMAD.SHL.U32 R2, R0, 0x40, RZ ;  /* 0x0000004000027824 */ /* 0x002fe200078e00ff */
[----:B------:R-:W-:Y:S02]  /*5780*/  UMOV UR4, 0x400 ;  /* 0x0000040000047882 */ /* 0x000fe40000000000 */
[----:B---3--:R-:W-:Y:S02]  /*5790*/  UPRMT UR4, UR5, 0x654, UR4 ;  /* 0x0000065405047896 */ /* 0x008fe40008000004 */
[----:B------:R-:W-:-:S04]  /*57a0*/  LOP3.LUT R2, R2, 0xfc0, RZ, 0xc0, !PT ;  /* 0x00000fc002027812 */ /* 0x000fc800078ec0ff */
[C---:B------:R-:W-:Y:S02]  /*57b0*/  LOP3.LUT R15, R2.reuse, R7, RZ, 0xfc, !PT ;  /* 0x00000007020f7212 */ /* 0x040fe400078efcff */
[----:B------:R-:W-:-:S05]  /*57c0*/  LEA.HI R14, R2, UR4, RZ, 0x1e ;  /* 0x00000004020e7c11 */ /* 0x000fca000f8ff0ff */
[----:B------:R-:W-:-:S05]  /*57d0*/  IMAD R23, R15, 0x4, R14 ;  /* 0x000000040f177824 */ /* 0x000fca00078e020e */
[----:B------:R-:W-:Y:S04]  /*57e0*/  STS [R23], R16 ;  /* 0x0000001017007388 */ /* 0x000fe80000000800 */
[----:B------:R1:W-:Y:S04]  /*57f0*/  STS [R23+0x10], R17 ;  /* 0x0000101117007388 */ /* 0x0003e80000000800 */
[----:B------:R-:W-:Y:S04]  /*5800*/  STS [R23+0x20], R25 ;  /* 0x0000201917007388 */ /* 0x000fe80000000800 */
[----:B------:R-:W-:Y:S04]  /*5810*/  STS [R23+0x30], R26 ;  /* 0x0000301a17007388 */ /* 0x000fe80000000800 */
[----:B------:R-:W-:Y:S04]  /*5820*/  STS [R23+0x40], R18 ;  /* 0x0000401217007388 */ /* 0x000fe80000000800 */
[----:B------:R-:W-:Y:S04]  /*5830*/  STS [R23+0x50], R21 ;  /* 0x0000501517007388 */ /* 0x000fe80000000800 */
[----:B------:R-:W-:Y:S04]  /*5840*/  STS [R23+0x60], R20 ;  /* 0x0000601417007388 */ /* 0x000fe80000000800 */
[----:B------:R-:W-:Y:S04]  /*5850*/  STS [R23+0x70], R27 ;  /* 0x0000701b17007388 */ /* 0x000fe80000000800 */
[----:B------:R-:W-:Y:S04]  /*5860*/  STS [R23+0x80], R37 ;  /* 0x0000802517007388 */ /* 0x000fe80000000800 */
[----:B------:R-:W-:Y:S04]  /*5870*/  STS [R23+0x90], R22 ;  /* 0x0000901617007388 */ /* 0x000fe80000000800 */
[----:B------:R3:W-:Y:S04]  /*5880*/  STS [R23+0xa0], R19 ;  /* 0x0000a01317007388 */ /* 0x0007e80000000800 */
[----:B------:R-:W-:Y:S04]  /*5890*/  STS [R23+0xb0], R24 ;  /* 0x0000b01817007388 */ /* 0x000fe80000000800 */
[----:B------:R-:W-:Y:S04]  /*58a0*/  STS [R23+0xc0], R28 ;  /* 0x0000c01c17007388 */ /* 0x000fe80000000800 */
[----:B------:R-:W-:Y:S01]  /*58b0*/  STS [R23+0xd0], R32 ;  /* 0x0000d02017007388 */ /* 0x000fe20000000800 */
[C---:B-1----:R-:W-:Y:S01]  /*58c0*/  IMAD.SHL.U32 R17, R0.reuse, 0x4, RZ ;  /* 0x0000000400117824 */ /* 0x042fe200078e00ff */
[----:B------:R-:W-:-:S04]  /*58d0*/  LOP3.LUT R2, R0, 0xf0, RZ, 0xc0, !PT ;  /* 0x000000f000027812 */ /* 0x000fc800078ec0ff */
[----:B------:R-:W-:Y:S01]  /*58e0*/  LOP3.LUT R16, R17, 0x3fc, RZ, 0xc0, !PT ;  /* 0x000003fc11107812 */ /* 0x000fe200078ec0ff */
[----:B------:R-:W-:Y:S01]  /*58f0*/  VIADD R3, R2, UR4 ;  /* 0x0000000402037c36 */ /* 0x000fe20008000000 */
[----:B------:R-:W-:-:S04]  /*5900*/  LOP3.LUT R8, R12, 0x3c, R17, 0xf8, !PT ;  /* 0x0000003c0c087812 */ /* 0x000fc800078ef811 */
[----:B------:R-:W-:-:S04]  /*5910*/  SHF.R.S32.HI R5, RZ, 0x1f, R8 ;  /* 0x0000001fff057819 */ /* 0x000fc80000011408 */
[----:B------:R-:W-:Y:S02]  /*5920*/  LEA.HI R9, R5, R8, RZ, 0x6 ;  /* 0x0000000805097211 */ /* 0x000fe400078f30ff */
[----:B---3--:R-:W-:-:S03]  /*5930*/  SHF.R.U32.HI R19, RZ, 0x4, R0 ;  /* 0x00000004ff137819 */ /* 0x008fc60000011600 */
[C---:B------:R-:W-:Y:S01]  /*5940*/  IMAD.SHL.U32 R10, R9.reuse, 0x100, RZ ;  /* 0x00000100090a7824 */ /* 0x040fe200078e00ff */
[----:B------:R-:W-:-:S04]  /*5950*/  LOP3.LUT R9, R9, 0xffffffc0, RZ, 0xc0, !PT ;  /* 0xffffffc009097812 */ /* 0x000fc800078ec0ff */
[----:B------:R-:W-:Y:S02]  /*5960*/  LOP3.LUT R18, R10, 0xffffc000, RZ, 0xc0, !PT ;  /* 0xffffc0000a127812 */ /* 0x000fe400078ec0ff */
[----:B------:R-:W-:Y:S02]  /*5970*/  SGXT.U32 R10, R19, 0x4 ;  /* 0x00000004130a781a */ /* 0x000fe40000000000 */
[----:B------:R-:W-:Y:S02]  /*5980*/  ISETP.NE.AND P6, PT, R134, RZ, PT ;  /* 0x000000ff8600720c */ /* 0x000fe40003fc5270 */
[----:B------:R-:W-:Y:S02]  /*5990*/  P2R R39, PR, RZ, 0x1 ;  /* 0x00000001ff277803 */ /* 0x000fe40000000000 */
[----:B------:R-:W-:Y:S02]  /*59a0*/  LOP3.LUT R19, R13, R10, RZ, 0xfc, !PT ;  /* 0x0000000a0d137212 */ /* 0x000fe400078efcff */
[----:B------:R-:W-:-:S02]  /*59b0*/  ISETP.NE.AND P0, PT, R138, RZ, PT ;  /* 0x000000ff8a00720c */ /* 0x000fc40003f05270 */
[----:B------:R-:W-:Y:S02]  /*59c0*/  IADD3 R18, R18, R8, -R9 ;  /* 0x0000000812127210 */ /* 0x000fe40007ffe809 */
[----:B------:R-:W-:-:S03]  /*59d0*/  SEL R29, RZ, 0x1, !P6 ;  /* 0x00000001ff1d7807 */ /* 0x000fc60007000000 */
[----:B------:R-:W-:Y:S01]  /*59e0*/  IMAD R21, R19, 0x40, R18 ;  /* 0x0000004013157824 */ /* 0x000fe200078e0212 */
[----:B--2---:R-:W-:Y:S02]  /*59f0*/  SEL R36, R4, 0xff800000, P2 ;  /* 0xff80000004247807 */ /* 0x004fe40001000000 */
[----:B------:R-:W-:Y:S02]  /*5a00*/  FSETP.GEU.AND P2, PT, R30, R11, PT ;  /* 0x0000000b1e00720b */ /* 0x000fe40003f4e000 */
[----:B------:R-:W-:-:S11]  /*5a10*/  FSETP.NAN.AND P5, PT, R36, R36, PT ;  /* 0x000000242400720b */ /* 0x000fd60003fa8000 */
[----:B------:R-:W-:Y:S02]  /*5a20*/  @P2 SEL R11, R11, R30, P1 ;  /* 0x0000001e0b0b2207 */ /* 0x000fe40000800000 */
[----:B------:R-:W-:-:S03]  /*5a30*/  FSETP.GEU.AND P1, PT, R33, R36, PT ;  /* 0x000000242100720b */ /* 0x000fc60003f2e000 */
[----:B------:R-:W-:Y:S10]  /*5a40*/  STS [R23+0xe0], R11 ;  /* 0x0000e00b17007388 */ /* 0x000ff40000000800 */
[----:B------:R-:W-:-:S05]  /*5a50*/  @P1 SEL R36, R36, R33, P5 ;  /* 0x0000002124241207 */ /* 0x000fca0002800000 */
[----:B------:R-:W-:Y:S01]  /*5a60*/  STS [R23+0xf0], R36 ;  /* 0x0000f02417007388 */ /* 0x000fe20000000800 */
[----:B------:R-:W-:Y:S02]  /*5a70*/  P2R R33, PR, RZ, 0x2 ;  /* 0x00000002ff217803 */ /* 0x000fe40000000000 */
[----:B------:R-:W-:Y:S01]  /*5a80*/  ISETP.NE.AND P1, PT, R111, RZ, PT ;  /* 0x000000ff6f00720c */ /* 0x000fe20003f25270 */
[----:B------:R-:W-:Y:S01]  /*5a90*/  IMAD R4, R16, 0x4, R3 ;  /* 0x0000000410047824 */ /* 0x000fe200078e0203 */
[----:B------:R-:W-:Y:S02]  /*5aa0*/  BAR.SYNC.DEFER_BLOCKING 0x0 ;  /* 0x0000000000007b1d */ /* 0x000fe40000010000 */
[----:B------:R-:W-:Y:S02]  /*5ab0*/  P2R R166, PR, RZ, 0x2 ;  /* 0x00000002ffa67803 */ /* 0x000fe40000000000 */
[----:B------:R-:W-:-:S04]  /*5ac0*/  ISETP.NE.AND P1, PT, R112, RZ, PT ;  /* 0x000000ff7000720c */ /* 0x000fc80003f25270 */
[----:B------:R-:W1:Y:S01]  /*5ad0*/  LDC.64 R2, c[0x0][0x218] ;  /* 0x00008600ff027b82 */ /* 0x000e620000000a00 */
[----:B------:R-:W-:Y:S02]  /*5ae0*/  P2R R165, PR, RZ, 0x2 ;  /* 0x00000002ffa57803 */ /* 0x000fe40000000000 */
[----:B------:R-:W-:-:S04]  /*5af0*/  ISETP.NE.AND P1, PT, R118, RZ, PT ;  /* 0x000000ff7600720c */ /* 0x000fc80003f25270 */
[----:B------:R-:W-:Y:S02]  /*5b00*/  P2R R164, PR, RZ, 0x2 ;  /* 0x00000002ffa47803 */ /* 0x000fe40000000000 */
[----:B------:R-:W-:Y:S01]  /*5b10*/  ISETP.NE.AND P1, PT, R117, RZ, PT ;  /* 0x000000ff7500720c */ /* 0x000fe20003f25270 */
[----:B------:R-:W2:Y:S03]  /*5b20*/  LDS.128 R4, [R4] ;  /* 0x0000000004047984 */ /* 0x000ea60000000c00 */
[----:B------:R-:W-:Y:S02]  /*5b30*/  P2R R163, PR, RZ, 0x2 ;  /* 0x00000002ffa37803 */ /* 0x000fe40000000000 */
[----:B------:R-:W-:-:S04]  /*5b40*/  ISETP.NE.AND P1, PT, R125, RZ, PT ;  /* 0x000000ff7d00720c */ /* 0x000fc80003f25270 */
[----:B------:R-:W-:Y:S02]  /*5b50*/  P2R R162, PR, RZ, 0x2 ;  /* 0x00000002ffa27803 */ /* 0x000fe40000000000 */
[----:B------:R-:W-:-:S04]  /*5b60*/  ISETP.NE.AND P1, PT, R124, RZ, PT ;  /* 0x000000ff7c00720c */ /* 0x000fc80003f25270 */
[----:B------:R-:W-:Y:S02]  /*5b70*/  P2R R161, PR, RZ, 0x2 ;  /* 0x00000002ffa17803 */ /* 0x000fe40000000000 */
[----:B------:R-:W-:Y:S02]  /*5b80*/  ISETP.NE.AND P1, PT, R133, RZ, PT ;  /* 0x000000ff8500720c */ /* 0x000fe40003f25270 */
[----:B------:R-:W-:Y:S02]  /*5b90*/  ISETP.GE.AND P5, PT, R8, 0x100, PT ;  /* 0x000001000800780c */ /* 0x000fe40003fa6270 */
[----:B------:R-:W-:Y:S02]  /*5ba0*/  P2R R138, PR, RZ, 0x2 ;  /* 0x00000002ff8a7803 */ /* 0x000fe40000000000 */
[----:B------:R-:W-:Y:S02]  /*5bb0*/  ISETP.NE.AND P1, PT, R132, RZ, PT ;  /* 0x000000ff8400720c */ /* 0x000fe40003f25270 */
[----:B------:R-:W-:-:S02]  /*5bc0*/  LOP3.LUT R8, R16, 0x400, RZ, 0xfc, !PT ;  /* 0x0000040010087812 */ /* 0x000fc400078efcff */
[----:B------:R-:W-:Y:S02]  /*5bd0*/  ISETP.LT.AND P6, PT, R19, 0x100, !P5 ;  /* 0x000001001300780c */ /* 0x000fe40006fc1270 */
[----:B------:R-:W-:Y:S02]  /*5be0*/  P2R R133, PR, RZ, 0x2 ;  /* 0x00000002ff857803 */ /* 0x000fe40000000000 */
[----:B------:R-:W-:Y:S02]  /*5bf0*/  SHF.R.U32.HI R8, RZ, 0x2, R8 ;  /* 0x00000002ff087819 */ /* 0x000fe40000011608 */
[----:B------:R-:W-:Y:S01]  /*5c00*/  ISETP.NE.AND P1, PT, R116, RZ, PT ;  /* 0x000000ff7400720c */ /* 0x000fe20003f25270 */
[----:B-1----:R-:W-:Y:S01]  /*5c10*/  IMAD.WIDE R20, R21, 0x4, R2 ;  /* 0x0000000415147825 */ /* 0x002fe200078e0202 */
[----:B------:R-:W-:Y:S02]  /*5c20*/  LOP3.LUT R8, R8, 0x1f0, RZ, 0xc0, !PT ;  /* 0x000001f008087812 */ /* 0x000fe400078ec0ff */
[----:B------:R-:W-:-:S02]  /*5c30*/  P2R R132, PR, RZ, 0x2 ;  /* 0x00000002ff847803 */ /* 0x000fc40000000000 */
[----:B------:R-:W-:Y:S01]  /*5c40*/  ISETP.NE.AND P1, PT, R115, RZ, PT ;  /* 0x000000ff7300720c */ /* 0x000fe20003f25270 */
[----:B------:R-:W-:Y:S01]  /*5c50*/  VIADD R9, R8, UR4 ;  /* 0x0000000408097c36 */ /* 0x000fe20008000000 */
[----:B--2---:R1:W-:Y:S02]  /*5c60*/  @P6 STG.E.128 desc[UR6][R20.64], R4 ;  /* 0x0000000414006986 */ /* 0x0043e4000c101d06 */
[----:B------:R-:W-:Y:S02]  /*5c70*/  P2R R125, PR, RZ, 0x2 ;  /* 0x00000002ff7d7803 */ /* 0x000fe40000000000 */
[----:B------:R-:W-:Y:S01]  /*5c80*/  ISETP.NE.AND P1, PT, R114, RZ, PT ;  /* 0x000000ff7200720c */ /* 0x000fe20003f25270 */
[----:B------:R-:W-:-:S03]  /*5c90*/  IMAD R9, R16, 0x4, R9 ;  /* 0x0000000410097824 */ /* 0x000fc600078e0209 */
[----:B------:R-:W-:Y:S02]  /*5ca0*/  P2R R124, PR, RZ, 0x2 ;  /* 0x00000002ff7c7803 */ /* 0x000fe40000000000 */
[----:B------:R-:W-:Y:S01]  /*5cb0*/  ISETP.NE.AND P1, PT, R120, RZ, PT ;  /* 0x000000ff7800720c */ /* 0x000fe20003f25270 */
[----:B------:R-:W2:Y:S01]  /*5cc0*/  LDS.128 R8, [R9+0x1000] ;  /* 0x0010000009087984 */ /* 0x000ea20000000c00 */
[----:B-1----:R-:W-:-:S04]  /*5cd0*/  LOP3.LUT R4, R16, 0x800, RZ, 0xfc, !PT ;  /* 0x0000080010047812 */ /* 0x002fc800078efcff */
[----:B------:R-:W-:Y:S02]  /*5ce0*/  SHF.R.U32.HI R4, RZ, 0x2, R4 ;  /* 0x00000002ff047819 */ /* 0x000fe40000011604 */
[----:B------:R-:W-:Y:S02]  /*5cf0*/  P2R R120, PR, RZ, 0x2 ;  /* 0x00000002ff787803 */ /* 0x000fe40000000000 */
[----:B------:R-:W-:Y:S02]  /*5d00*/  LOP3.LUT R4, R4, 0x2f0, RZ, 0xc0, !PT ;  /* 0x000002f004047812 */ /* 0x000fe400078ec0ff */
[----:B------:R-:W-:-:S03]  /*5d10*/  ISETP.NE.AND P1, PT, R119, RZ, PT ;  /* 0x000000ff7700720c */ /* 0x000fc60003f25270 */
[----:B------:R-:W-:Y:S01]  /*5d20*/  VIADD R5, R4, UR4 ;  /* 0x0000000404057c36 */ /* 0x000fe20008000000 */
[----:B------:R-:W-:Y:S02]  /*5d30*/  P2R R118, PR, RZ, 0x2 ;  /* 0x00000002ff767803 */ /* 0x000fe40000000000 */
[----:B------:R-:W-:Y:S01]  /*5d40*/  ISETP.NE.AND P1, PT, R127, RZ, PT ;  /* 0x000000ff7f00720c */ /* 0x000fe20003f25270 */
[----:B------:R-:W-:-:S03]  /*5d50*/  IMAD R5, R16, 0x4, R5 ;  /* 0x0000000410057824 */ /* 0x000fc600078e0205 */
[----:B------:R-:W-:Y:S02]  /*5d60*/  P2R R117, PR, RZ, 0x2 ;  /* 0x00000002ff757803 */ /* 0x000fe40000000000 */
[----:B------:R-:W-:Y:S01]  /*5d70*/  ISETP.NE.AND P1, PT, R126, RZ, PT ;  /* 0x000000ff7e00720c */ /* 0x000fe20003f25270 */
[----:B------:R-:W1:Y:S03]  /*5d80*/  LDS.128 R4, [R5+0x2000] ;  /* 0x0020000005047984 */ /* 0x000e660000000c00 */
[----:B------:R-:W-:Y:S02]  /*5d90*/  P2R R116, PR, RZ, 0x2 ;  /* 0x00000002ff747803 */ /* 0x000fe40000000000 */
[----:B------:R-:W-:Y:S02]  /*5da0*/  ISETP.NE.AND P1, PT, R128, RZ, PT ;  /* 0x000000ff8000720c */ /* 0x000fe40003f25270 */
[----:B------:R-:W-:-:S02]  /*5db0*/  LOP3.LUT R25, R19, 0x10, RZ, 0xfc, !PT ;  /* 0x0000001013197812 */ /* 0x000fc400078efcff */
[----:B------:R-:W-:Y:S02]  /*5dc0*/  P2R R115, PR, RZ, 0x2 ;  /* 0x00000002ff737803 */ /* 0x000fe40000000000 */
[----:B------:R-:W-:Y:S02]  /*5dd0*/  ISETP.NE.AND P1, PT, R130, RZ, PT ;  /* 0x000000ff8200720c */ /* 0x000fe40003f25270 */
[----:B------:R-:W-:Y:S02]  /*5de0*/  ISETP.LT.AND P6, PT, R25, 0x100, !P5 ;  /* 0x000001001900780c */ /* 0x000fe40006fc1270 */
[----:B------:R-:W-:Y:S02]  /*5df0*/  P2R R114, PR, RZ, 0x2 ;  /* 0x00000002ff727803 */ /* 0x000fe40000000000 */
[----:B------:R-:W-:Y:S01]  /*5e00*/  ISETP.NE.AND P1, PT, R129, RZ, PT ;  /* 0x000000ff8100720c */ /* 0x000fe20003f25270 */
[----:B------:R-:W-:-:S03]  /*5e10*/  IMAD R23, R25, 0x40, R18 ;  /* 0x0000004019177824 */ /* 0x000fc600078e0212 */
[----:B------:R-:W-:Y:S02]  /*5e20*/  P2R R112, PR, RZ, 0x2 ;  /* 0x00000002ff707803 */ /* 0x000fe40000000000 */
[----:B------:R-:W-:Y:S01]  /*5e30*/  ISETP.NE.AND P1, PT, R122, RZ, PT ;  /* 0x000000ff7a00720c */ /* 0x000fe20003f25270 */
[----:B------:R-:W-:Y:S01]  /*5e40*/  IMAD.WIDE R22, R23, 0x4, R2 ;  /* 0x0000000417167825 */ /* 0x000fe200078e0202 */
[----:B------:R-:W-:Y:S02]  /*5e50*/  LOP3.LUT R25, R19, 0x20, RZ, 0xfc, !PT ;  /* 0x0000002013197812 */ /* 0x000fe400078efcff */
[----:B------:R-:W-:Y:S02]  /*5e60*/  P2R R111, PR, RZ, 0x2 ;  /* 0x00000002ff6f7803 */ /* 0x000fe40000000000 */
[----:B------:R-:W-:Y:S01]  /*5e70*/  ISETP.NE.AND P1, PT, R121, RZ, PT ;  /* 0x000000ff7900720c */ /* 0x000fe20003f25270 */
[----:B--2---:R2:W-:Y:S01]  /*5e80*/  @P6 STG.E.128 desc[UR6][R22.64], R8 ;  /* 0x0000000816006986 */ /* 0x0045e2000c101d06 */
[C---:B------:R-:W-:Y:S01]  /*5e90*/  ISETP.LT.AND P6, PT, R25.reuse, 0x100, !P5 ;  /* 0x000001001900780c */ /* 0x040fe20006fc1270 */
[----:B------:R-:W-:-:S04]  /*5ea0*/  IMAD R21, R25, 0x40, R18 ;  /* 0x0000004019157824 */ /* 0x000fc800078e0212 */
[----:B------:R-:W-:Y:S01]  /*5eb0*/  IMAD.WIDE R20, R21, 0x4, R2 ;  /* 0x0000000415147825 */ /* 0x000fe200078e0202 */
[----:B--2---:R-:W-:Y:S02]  /*5ec0*/  SEL R8, RZ, 0x1, !P1 ;  /* 0x00000001ff087807 */ /* 0x004fe40004800000 */
[----:B------:R-:W-:-:S04]  /*5ed0*/  ISETP.NE.AND P1, PT, R111, RZ, PT ;  /* 0x000000ff6f00720c */ /* 0x000fc80003f25270 */
[----:B------:R-:W-:Y:S02]  /*5ee0*/  SEL R9, RZ, 0x1, !P1 ;  /* 0x00000001ff097807 */ /* 0x000fe40004800000 */
[----:B------:R-:W-:-:S04]  /*5ef0*/  ISETP.NE.AND P1, PT, R112, RZ, PT ;  /* 0x000000ff7000720c */ /* 0x000fc80003f25270 */
[----:B------:R-:W-:Y:S02]  /*5f00*/  SEL R10, RZ, 0x1, !P1 ;  /* 0x00000001ff0a7807 */ /* 0x000fe40004800000 */
[----:B------:R-:W-:Y:S01]  /*5f10*/  ISETP.NE.AND P1, PT, R114, RZ, PT ;  /* 0x000000ff7200720c */ /* 0x000fe20003f25270 */
[----:B-1----:R1:W-:Y:S01]  /*5f20*/  @P6 STG.E.128 desc[UR6][R20.64], R4 ;  /* 0x0000000414006986 */ /* 0x0023e2000c101d06 */
[----:B------:R-:W-:Y:S02]  /*5f30*/  ISETP.NE.AND P6, PT, R51, RZ, PT ;  /* 0x000000ff3300720c */ /* 0x000fe40003fc5270 */
[----:B------:R-:W-:-:S04]  /*5f40*/  SEL R11, RZ, 0x1, !P1 ;  /* 0x00000001ff0b7807 */ /* 0x000fc80004800000 */
[----:B------:R-:W-:Y:S02]  /*5f50*/  SEL R11, R11, 0x2, P6 ;  /* 0x000000020b0b7807 */ /* 0x000fe40003000000 */
[----:B------:R-:W-:-:S04]  /*5f60*/  ISETP.NE.AND P6, PT, R84, RZ, PT ;  /* 0x000000ff5400720c */ /* 0x000fc80003fc5270 */
[----:B------:R-:W-:Y:S02]  /*5f70*/  P2R R84, PR, RZ, 0x40 ;  /* 0x00000040ff547803 */ /* 0x000fe40000000000 */
        /* <DEDUP_REMOVED lines=30> */
[----:B------:R-:W-:Y:S02]  /*6160*/  ISETP.NE.AND P6, PT, R60, RZ, PT ;  /* 0x000000ff3c00720c */ /* 0x000fe40003fc5270 */
[----:B------:R-:W-:Y:S02]  /*6170*/  ISETP.NE.AND P1, PT, R115, RZ, PT ;  /* 0x000000ff7300720c */ /* 0x000fe40003f25270 */
[----:B------:R-:W-:Y:S02]  /*6180*/  P2R R60, PR, RZ, 0x40 ;  /* 0x00000040ff3c7803 */ /* 0x000fe40000000000 */
[----:B------:R-:W-:Y:S02]  /*6190*/  ISETP.NE.AND P6, PT, R59, RZ, PT ;  /* 0x000000ff3b00720c */ /* 0x000fe40003fc5270 */
[----:B------:R-:W-:-:S02]  /*61a0*/  SEL R22, RZ, 0x1, !P1 ;  /* 0x00000001ff167807 */ /* 0x000fc40004800000 */
[----:B------:R-:W-:Y:S02]  /*61b0*/  P2R R51, PR, RZ, 0x40 ;  /* 0x00000040ff337803 */ /* 0x000fe40000000000 */
[----:B------:R-:W-:Y:S02]  /*61c0*/  ISETP.NE.AND P6, PT, R58, RZ, PT ;  /* 0x000000ff3a00720c */ /* 0x000fe40003fc5270 */
[----:B------:R-:W-:Y:S02]  /*61d0*/  ISETP.NE.AND P1, PT, R116, RZ, PT ;  /* 0x000000ff7400720c */ /* 0x000fe40003f25270 */
[----:B------:R-:W-:Y:S02]  /*61e0*/  P2R R37, PR, RZ, 0x20 ;  /* 0x00000020ff257803 */ /* 0x000fe40000000000 */
[----:B------:R-:W-:Y:S02]  /*61f0*/  ISETP.NE.AND P5, PT, R50, RZ, PT ;  /* 0x000000ff3200720c */ /* 0x000fe40003fa5270 */
[----:B------:R-:W-:-:S02]  /*6200*/  P2R R50, PR, RZ, 0x40 ;  /* 0x00000040ff327803 */ /* 0x000fc40000000000 */
[----:B------:R-:W-:Y:S02]  /*6210*/  SEL R23, RZ, 0x1, !P1 ;  /* 0x00000001ff177807 */ /* 0x000fe40004800000 */
[----:B------:R-:W-:Y:S02]  /*6220*/  ISETP.NE.AND P6, PT, R57, RZ, PT ;  /* 0x000000ff3900720c */ /* 0x000fe40003fc5270 */
[----:B------:R-:W-:Y:S02]  /*6230*/  ISETP.NE.AND P1, PT, R117, RZ, PT ;  /* 0x000000ff7500720c */ /* 0x000fe40003f25270 */
[----:B------:R-:W-:Y:S02]  /*6240*/  P2R R36, PR, RZ, 0x40 ;  /* 0x00000040ff247803 */ /* 0x000fe40000000000 */
[----:B------:R-:W-:Y:S02]  /*6250*/  SEL R24, RZ, 0x1, !P1 ;  /* 0x00000001ff187807 */ /* 0x000fe40004800000 */
[----:B------:R-:W-:-:S02]  /*6260*/  ISETP.NE.AND P6, PT, R56, RZ, PT ;  /* 0x000000ff3800720c */ /* 0x000fc40003fc5270 */
[----:B------:R-:W-:Y:S02]  /*6270*/  ISETP.NE.AND P1, PT, R118, RZ, PT ;  /* 0x000000ff7600720c */ /* 0x000fe40003f25270 */
[----:B------:R-:W-:Y:S02]  /*6280*/  P2R R32, PR, RZ, 0x40 ;  /* 0x00000040ff207803 */ /* 0x000fe40000000000 */
[----:B------:R-:W-:Y:S02]  /*6290*/  SEL R25, RZ, 0x1, !P1 ;  /* 0x00000001ff197807 */ /* 0x000fe40004800000 */
[----:B------:R-:W-:Y:S02]  /*62a0*/  ISETP.NE.AND P6, PT, R55, RZ, PT ;  /* 0x000000ff3700720c */ /* 0x000fe40003fc5270 */
[----:B------:R-:W-:Y:S02]  /*62b0*/  ISETP.NE.AND P1, PT, R120, RZ, PT ;  /* 0x000000ff7800720c */ /* 0x000fe40003f25270 */
[----:B------:R-:W-:-:S02]  /*62c0*/  P2R R28, PR, RZ, 0x40 ;  /* 0x00000040ff1c7803 */ /* 0x000fc40000000000 */
[----:B------:R-:W-:Y:S02]  /*62d0*/  SEL R26, RZ, 0x1, !P1 ;  /* 0x00000001ff1a7807 */ /* 0x000fe40004800000 */
[----:B------:R-:W-:Y:S02]  /*62e0*/  ISETP.NE.AND P6, PT, R54, RZ, PT ;  /* 0x000000ff3600720c */ /* 0x000fe40003fc5270 */
[----:B------:R-:W-:Y:S02]  /*62f0*/  ISETP.NE.AND P1, PT, R124, RZ, PT ;  /* 0x000000ff7c00720c */ /* 0x000fe40003f25270 */
[----:B-1----:R-:W-:Y:S02]  /*6300*/  P2R R21, PR, RZ, 0x40 ;  /* 0x00000040ff157803 */ /* 0x002fe40000000000 */
[----:B------:R-:W-:Y:S02]  /*6310*/  SEL R27, RZ, 0x1, !P1 ;  /* 0x00000001ff1b7807 */ /* 0x000fe40004800000 */
[----:B------:R-:W-:-:S02]  /*6320*/  ISETP.NE.AND P6, PT, R52, RZ, PT ;  /* 0x000000ff3400720c */ /* 0x000fc40003fc5270 */
[----:B------:R-:W-:Y:S02]  /*6330*/  ISETP.NE.AND P1, PT, R125, RZ, PT ;  /* 0x000000ff7d00720c */ /* 0x000fe40003f25270 */
[----:B------:R-:W-:Y:S02]  /*6340*/  P2R R20, PR, RZ, 0x40 ;  /* 0x00000040ff147803 */ /* 0x000fe40000000000 */
[----:B------:R-:W-:Y:S02]  /*6350*/  SEL R4, RZ, 0x1, !P1 ;  /* 0x00000001ff047807 */ /* 0x000fe40004800000 */
[----:B------:R-:W-:Y:S02]  /*6360*/  ISETP.NE.AND P6, PT, R53, RZ, PT ;  /* 0x000000ff3500720c */ /* 0x000fe40003fc5270 */
[----:B------:R-:W-:Y:S02]  /*6370*/  ISETP.NE.AND P1, PT, R132, RZ, PT ;  /* 0x000000ff8400720c */ /* 0x000fe40003f25270 */
[----:B------:R-:W-:-:S02]  /*6380*/  SEL R4, R4, 0x2, P6 ;  /* 0x0000000204047807 */ /* 0x000fc40003000000 */
[----:B------:R-:W-:Y:S02]  /*6390*/  SEL R5, RZ, 0x1, !P1 ;  /* 0x00000001ff057807 */ /* 0x000fe40004800000 */
[----:B------:R-:W-:Y:S02]  /*63a0*/  ISETP.NE.AND P6, PT, R20, RZ, PT ;  /* 0x000000ff1400720c */ /* 0x000fe40003fc5270 */
[----:B------:R-:W-:Y:S02]  /*63b0*/  ISETP.NE.AND P1, PT, R133, RZ, PT ;  /* 0x000000ff8500720c */ /* 0x000fe40003f25270 */
[----:B------:R-:W-:Y:S02]  /*63c0*/  SEL R5, R5, 0x2, P6 ;  /* 0x0000000205057807 */ /* 0x000fe40003000000 */
[----:B------:R-:W-:Y:S02]  /*63d0*/  SEL R6, RZ, 0x1, !P1 ;  /* 0x00000001ff067807 */ /* 0x000fe40004800000 */
[----:B------:R-:W-:-:S02]  /*63e0*/  ISETP.NE.AND P6, PT, R21, RZ, PT ;  /* 0x000000ff1500720c */ /* 0x000fc40003fc5270 */
[----:B------:R-:W-:Y:S02]  /*63f0*/  ISETP.NE.AND P1, PT, R138, RZ, PT ;  /* 0x000000ff8a00720c */ /* 0x000fe40003f25270 */
[----:B------:R-:W-:Y:S02]  /*6400*/  SEL R6, R6, 0x2, P6 ;  /* 0x0000000206067807 */ /* 0x000fe40003000000 */
[----:B------:R-:W-:Y:S02]  /*6410*/  SEL R7, RZ, 0x1, !P1 ;  /* 0x00000001ff077807 */ /* 0x000fe40004800000 */
[----:B------:R-:W-:Y:S02]  /*6420*/  ISETP.NE.AND P6, PT, R28, RZ, PT ;  /* 0x000000ff1c00720c */ /* 0x000fe40003fc5270 */
[----:B------:R-:W-:Y:S02]  /*6430*/  ISETP.NE.AND P1, PT, R161, RZ, PT ;  /* 0x000000ffa100720c */ /* 0x000fe40003f25270 */
[----:B------:R-:W-:-:S02]  /*6440*/  SEL R7, R7, 0x2, P6 ;  /* 0x0000000207077807 */ /* 0x000fc40003000000 */
[----:B------:R-:W-:Y:S02]  /*6450*/  SEL R29, R29, 0x2, P1 ;  /* 0x000000021d1d7807 */ /* 0x000fe40000800000 */
[----:B------:R-:W-:Y:S02]  /*6460*/  ISETP.NE.AND P6, PT, R32, RZ, PT ;  /* 0x000000ff2000720c */ /* 0x000fe40003fc5270 */
[----:B------:R-:W-:Y:S02]  /*6470*/  SEL R30, RZ, 0x1, !P0 ;  /* 0x00000001ff1e7807 */ /* 0x000fe40004000000 */
[----:B------:R-:W-:Y:S02]  /*6480*/  ISETP.NE.AND P1, PT, R162, RZ, PT ;  /* 0x000000ffa200720c */ /* 0x000fe40003f25270 */
[----:B------:R-:W-:Y:S02]  /*6490*/  SEL R29, R29, 0x3, P6 ;  /* 0x000000031d1d7807 */ /* 0x000fe40003000000 */
[----:B------:R-:W-:-:S02]  /*64a0*/  SEL R30, R30, 0x2, P1 ;  /* 0x000000021e1e7807 */ /* 0x000fc40000800000 */
[----:B------:R-:W-:Y:S02]  /*64b0*/  ISETP.NE.AND P6, PT, R36, RZ, PT ;  /* 0x000000ff2400720c */ /* 0x000fe40003fc5270 */
[----:B------:R-:W-:Y:S02]  /*64c0*/  ISETP.NE.AND P1, PT, R163, RZ, PT ;  /* 0x000000ffa300720c */ /* 0x000fe40003f25270 */
[----:B------:R-:W-:Y:S02]  /*64d0*/  SEL R30, R30, 0x3, P6 ;  /* 0x000000031e1e7807 */ /* 0x000fe40003000000 */
[----:B------:R-:W-:Y:S02]  /*64e0*/  SEL R8, R8, 0x2, P1 ;  /* 0x0000000208087807 */ /* 0x000fe40000800000 */
[----:B------:R-:W-:Y:S02]  /*64f0*/  ISETP.NE.AND P6, PT, R50, RZ, PT ;  /* 0x000000ff3200720c */ /* 0x000fe40003fc5270 */
[----:B------:R-:W-:-:S02]  /*6500*/  ISETP.NE.AND P1, PT, R164, RZ, PT ;  /* 0x000000ffa400720c */ /* 0x000fc40003f25270 */
[----:B------:R-:W-:Y:S02]  /*6510*/  SEL R8, R8, 0x3, P6 ;  /* 0x0000000308087807 */ /* 0x000fe40003000000 */
[----:B------:R-:W-:Y:S02]  /*6520*/  SEL R9, R9, 0x2, P1 ;  /* 0x0000000209097807 */ /* 0x000fe40000800000 */
[----:B------:R-:W-:Y:S02]  /*6530*/  ISETP.NE.AND P6, PT, R51, RZ, PT ;  /* 0x000000ff3300720c */ /* 0x000fe40003fc5270 */
[----:B------:R-:W-:Y:S02]  /*6540*/  ISETP.NE.AND P1, PT, R165, RZ, PT ;  /* 0x000000ffa500720c */ /* 0x000fe40003f25270 */
[----:B------:R-:W-:Y:S02]  /*6550*/  SEL R9, R9, 0x3, P6 ;  /* 0x0000000309097807 */ /* 0x000fe40003000000 */
[----:B------:R-:W-:-:S02]  /*6560*/  SEL R10, R10, 0x2, P1 ;  /* 0x000000020a0a7807 */ /* 0x000fc40000800000 */
[----:B------:R-:W-:-:S04]  /*6570*/  ISETP.NE.AND P6, PT, R60, RZ, PT ;  /* 0x000000ff3c00720c */ /* 0x000fc80003fc5270 */
[----:B------:R-:W-:Y:S02]  /*6580*/  SEL R10, R10, 0x3, P6 ;  /* 0x000000030a0a7807 */ /* 0x000fe40003000000 */
[----:B------:R-:W-:Y:S02]  /*6590*/  ISETP.NE.AND P6, PT, R61, RZ, PT ;  /* 0x000000ff3d00720c */ /* 0x000fe40003fc5270 */
[----:B------:R-:W-:Y:S02]  /*65a0*/  SEL R22, R22, 0x2, P5 ;  /* 0x0000000216167807 */ /* 0x000fe40002800000 */
[----:B------:R-:W-:Y:S02]  /*65b0*/  SEL R11, R11, 0x3, P6 ;  /* 0x000000030b0b7807 */ /* 0x000fe40003000000 */
[----:B------:R-:W-:Y:S02]  /*65c0*/  ISETP.NE.AND P6, PT, R62, RZ, PT ;  /* 0x000000ff3e00720c */ /* 0x000fe40003fc5270 */
[----:B------:R-:W-:-:S02]  /*65d0*/  ISETP.NE.AND P1, PT, R166, RZ, PT ;  /* 0x000000ffa600720c */ /* 0x000fc40003f25270 */
[----:B------:R-:W-:Y:S02]  /*65e0*/  SEL R22, R22, 0x3, P6 ;  /* 0x0000000316167807 */ /* 0x000fe40003000000 */
[----:B------:R-:W-:Y:S02]  /*65f0*/  P2R R134, PR, RZ, 0x4 ;  /* 0x00000004ff867803 */ /* 0x000fe40000000000 */
[----:B------:R-:W-:Y:S02]  /*6600*/  SEL R23, R23, 0x2, P1 ;  /* 0x0000000217177807 */ /* 0x000fe40000800000 */
[----:B------:R-:W-:Y:S02]  /*6610*/  ISETP.NE.AND P6, PT, R63, RZ, PT ;  /* 0x000000ff3f00720c */ /* 0x000fe40003fc5270 */
[----:B------:R-:W-:Y:S02]  /*6620*/  ISETP.NE.AND P2, PT, R110, RZ, PT ;  /* 0x000000ff6e00720c */ /* 0x000fe40003f45270 */
[----:B------:R-:W-:-:S02]  /*6630*/  SEL R23, R23, 0x3, P6 ;  /* 0x0000000317177807 */ /* 0x000fc40003000000 */
[----:B------:R-:W-:Y:S02]  /*6640*/  P2R R35, PR, RZ, 0x8 ;  /* 0x00000008ff237803 */ /* 0x000fe40000000000 */
[----:B------:R-:W-:Y:S02]  /*6650*/  SEL R24, R24, 0x2, P2 ;  /* 0x0000000218187807 */ /* 0x000fe40001000000 */
[----:B------:R-:W-:Y:S02]  /*6660*/  ISETP.NE.AND P6, PT, R64, RZ, PT ;  /* 0x000000ff4000720c */ /* 0x000fe40003fc5270 */
[----:B------:R-:W-:Y:S02]  /*6670*/  ISETP.NE.AND P3, PT, R113, RZ, PT ;  /* 0x000000ff7100720c */ /* 0x000fe40003f65270 */
[----:B------:R-:W-:Y:S02]  /*6680*/  SEL R24, R24, 0x3, P6 ;  /* 0x0000000318187807 */ /* 0x000fe40003000000 */
[----:B------:R-:W-:-:S02]  /*6690*/  P2R R31, PR, RZ, 0x10 ;  /* 0x00000010ff1f7803 */ /* 0x000fc40000000000 */
[----:B------:R-:W-:Y:S02]  /*66a0*/  SEL R25, R25, 0x2, P3 ;  /* 0x0000000219197807 */ /* 0x000fe40001800000 */
[----:B------:R-:W-:Y:S02]  /*66b0*/  ISETP.NE.AND P6, PT, R65, RZ, PT ;  /* 0x000000ff4100720c */ /* 0x000fe40003fc5270 */
[----:B------:R-:W-:Y:S02]  /*66c0*/  ISETP.NE.AND P4, PT, R123, RZ, PT ;  /* 0x000000ff7b00720c */ /* 0x000fe40003f85270 */
[----:B------:R-:W-:Y:S02]  /*66d0*/  SEL R25, R25, 0x3, P6 ;  /* 0x0000000319197807 */ /* 0x000fe40003000000 */
[----:B------:R-:W-:Y:S02]  /*66e0*/  SEL R26, R26, 0x2, P4 ;  /* 0x000000021a1a7807 */ /* 0x000fe40002000000 */
[----:B------:R-:W-:-:S02]  /*66f0*/  ISETP.NE.AND P6, PT, R66, RZ, PT ;  /* 0x000000ff4200720c */ /* 0x000fc40003fc5270 */
[----:B------:R-:W-:Y:S02]  /*6700*/  ISETP.NE.AND P0, PT, R131, RZ, PT ;  /* 0x000000ff8300720c */ /* 0x000fe40003f05270 */
[----:B------:R-:W-:Y:S02]  /*6710*/  SEL R26, R26, 0x3, P6 ;  /* 0x000000031a1a7807 */ /* 0x000fe40003000000 */
[----:B------:R-:W-:Y:S02]  /*6720*/  SEL R27, R27, 0x2, P0 ;  /* 0x000000021b1b7807 */ /* 0x000fe40000000000 */
[----:B------:R-:W-:-:S04]  /*6730*/  ISETP.NE.AND P6, PT, R67, RZ, PT ;  /* 0x000000ff4300720c */ /* 0x000fc80003fc5270 */
        /* <DEDUP_REMOVED lines=83> */
[----:B------:R-:W-:Y:S02]  /*6c70*/  ISETP.NE.AND P6, PT, R52, RZ, PT ;  /* 0x000000ff3400720c */ /* 0x000fe40003fc5270 */
[----:B------:R-:W-:Y:S02]  /*6c80*/  ISETP.NE.AND P5, PT, R85, RZ, PT ;  /* 0x000000ff5500720c */ /* 0x000fe40003fa5270 */
[----:B------:R-:W-:Y:S02]  /*6c90*/  SEL R9, R9, 0x5, P6 ;  /* 0x0000000509097807 */ /* 0x000fe40003000000 */
[----:B------:R-:W-:Y:S02]  /*6ca0*/  ISETP.NE.AND P6, PT, R53, RZ, PT ;  /* 0x000000ff3500720c */ /* 0x000fe40003fc5270 */
[----:B------:R-:W-:-:S02]  /*6cb0*/  SEL R11, R11, 0x4, P5 ;  /* 0x000000040b0b7807 */ /* 0x000fc40002800000 */
        /* <DEDUP_REMOVED lines=9> */
[----:B------:R-:W-:Y:S02]  /*6d50*/  ISETP.NE.AND P6, PT, R56, RZ, PT ;  /* 0x000000ff3800720c */ /* 0x000fe40003fc5270 */
        /* <DEDUP_REMOVED lines=14> */
[----:B------:R-:W-:Y:S02]  /*6e40*/  ISETP.NE.AND P6, PT, R60, RZ, PT ;  /* 0x000000ff3c00720c */ /* 0x000fe40003fc5270 */
[----:B------:R-:W-:Y:S02]  /*6e50*/  SEL R10, R10, 0x6, P5 ;  /* 0x000000060a0a7807 */ /* 0x000fe40002800000 */
[----:B------:R-:W-:Y:S02]  /*6e60*/  ISETP.NE.AND P5, PT, R143, RZ, PT ;  /* 0x000000ff8f00720c */ /* 0x000fe40003fa5270 */
[----:B------:R-:W-:Y:S02]  /*6e70*/  SEL R27, R27, 0x5, P6 ;  /* 0x000000051b1b7807 */ /* 0x000fe40003000000 */
[----:B------:R-:W-:Y:S02]  /*6e80*/  ISETP.NE.AND P6, PT, R61, RZ, PT ;  /* 0x000000ff3d00720c */ /* 0x000fe40003fc5270 */
[----:B------:R-:W-:-:S02]  /*6e90*/  P2R R61, PR, RZ, 0x20 ;  /* 0x00000020ff3d7803 */ /* 0x000fc40000000000 */
        /* <DEDUP_REMOVED lines=112> */
[----:B------:R-:W-:Y:S02]  /*75a0*/  LOP3.LUT R5, R16, 0xc00, RZ, 0xfc, !PT ;  /* 0x00000c0010057812 */ /* 0x000fe400078efcff */
[----:B------:R-:W-:Y:S02]  /*75b0*/  SEL R29, R29, 0x8, P5 ;  /* 0x000000081d1d7807 */ /* 0x000fe40002800000 */
[----:B------:R-:W-:Y:S02]  /*75c0*/  ISETP.NE.AND P5, PT, R58, RZ, PT ;  /* 0x000000ff3a00720c */ /* 0x000fe40003fa5270 */
[----:B------:R-:W-:-:S02]  /*75d0*/  SHF.R.U32.HI R5, RZ, 0x2, R5 ;  /* 0x00000002ff057819 */ /* 0x000fc40000011605 */
[----:B------:R-:W-:Y:S02]  /*75e0*/  SEL R30, R30, 0x8, P5 ;  /* 0x000000081e1e7807 */ /* 0x000fe40002800000 */
[----:B------:R-:W-:Y:S02]  /*75f0*/  ISETP.NE.AND P5, PT, R59, RZ, PT ;  /* 0x000000ff3b00720c */ /* 0x000fe40003fa5270 */
[----:B------:R-:W-:Y:S02]  /*7600*/  LOP3.LUT R5, R5, 0x3f0, RZ, 0xc0, !PT ;  /* 0x000003f005057812 */ /* 0x000fe400078ec0ff */
[----:B------:R-:W-:Y:S02]  /*7610*/  SEL R28, R8, 0x8, P5 ;  /* 0x00000008081c7807 */ /* 0x000fe40002800000 */
[----:B------:R-:W-:Y:S01]  /*7620*/  ISETP.NE.AND P5, PT, R60, RZ, PT ;  /* 0x000000ff3c00720c */ /* 0x000fe20003fa5270 */
[----:B------:R-:W-:-:S03]  /*7630*/  VIADD R5, R5, UR4 ;  /* 0x0000000405057c36 */ /* 0x000fc60008000000 */
[----:B------:R-:W-:Y:S02]  /*7640*/  SEL R32, R9, 0x8, P5 ;  /* 0x0000000809207807 */ /* 0x000fe40002800000 */
[----:B------:R-:W-:Y:S01]  /*7650*/  ISETP.NE.AND P5, PT, R61, RZ, PT ;  /* 0x000000ff3d00720c */ /* 0x000fe20003fa5270 */
[----:B------:R-:W-:Y:S01]  /*7660*/  IMAD R16, R16, 0x4, R5 ;  /* 0x0000000410107824 */ /* 0x000fe200078e0205 */
[----:B------:R-:W-:Y:S02]  /*7670*/  ISETP.NE.AND P1, PT, R47, RZ, PT ;  /* 0x000000ff2f00720c */ /* 0x000fe40003f25270 */
[----:B------:R-:W-:Y:S02]  /*7680*/  SEL R36, R10, 0x8, P5 ;  /* 0x000000080a247807 */ /* 0x000fe40002800000 */
[----:B------:R-:W-:Y:S02]  /*7690*/  ISETP.NE.AND P5, PT, R37, RZ, PT ;  /* 0x000000ff2500720c */ /* 0x000fe40003fa5270 */
[----:B------:R-:W-:-:S02]  /*76a0*/  SEL R37, R11, 0x8, P1 ;  /* 0x000000080b257807 */ /* 0x000fc40000800000 */
[----:B------:R-:W1:Y:S01]  /*76b0*/  LDS.128 R8, [R16+0x3000] ;  /* 0x0030000010087984 */ /* 0x000e620000000c00 */
[----:B------:R-:W-:Y:S01]  /*76c0*/  LOP3.LUT R19, R19, 0x30, RZ, 0xfc, !PT ;  /* 0x0000003013137812 */ /* 0x000fe200078efcff */
[----:B------:R-:W-:-:S03]  /*76d0*/  IMAD.SHL.U32 R5, R0, 0x10, RZ ;  /* 0x0000001000057824 */ /* 0x000fc600078e00ff */
[C---:B------:R-:W-:Y:S01]  /*76e0*/  ISETP.LT.AND P5, PT, R19.reuse, 0x100, !P5 ;  /* 0x000001001300780c */ /* 0x040fe20006fa1270 */
[----:B------:R-:W-:Y:S01]  /*76f0*/  IMAD R19, R19, 0x40, R18 ;  /* 0x0000004013137824 */ /* 0x000fe200078e0212 */
[----:B------:R-:W-:Y:S02]  /*7700*/  LOP3.LUT R12, R12, 0x30, R5, 0xf8, !PT ;  /* 0x000000300c0c7812 */ /* 0x000fe400078ef805 */
[----:B------:R-:W-:Y:S01]  /*7710*/  ISETP.NE.AND P2, PT, R40, RZ, PT ;  /* 0x000000ff2800720c */ /* 0x000fe20003f45270 */
[----:B------:R-:W-:Y:S01]  /*7720*/  IMAD.WIDE R2, R19, 0x4, R2 ;  /* 0x0000000413027825 */ /* 0x000fe200078e0202 */
[----:B------:R-:W-:Y:S02]  /*7730*/  SHF.R.S32.HI R7, RZ, 0x1f, R12 ;  /* 0x0000001fff077819 */ /* 0x000fe4000001140c */
[----:B------:R-:W-:Y:S02]  /*7740*/  SHF.R.U32.HI R0, RZ, 0x2, R0 ;  /* 0x00000002ff007819 */ /* 0x000fe40000011600 */
[----:B------:R-:W-:-:S02]  /*7750*/  LEA.HI R7, R7, R12, RZ, 0x6 ;  /* 0x0000000c07077211 */ /* 0x000fc400078f30ff */
[----:B------:R-:W-:Y:S02]  /*7760*/  ISETP.NE.AND P1, PT, R33, RZ, PT ;  /* 0x000000ff2100720c */ /* 0x000fe40003f25270 */
[----:B------:R-:W-:Y:S02]  /*7770*/  SEL R33, R22, 0x8, P2 ;  /* 0x0000000816217807 */ /* 0x000fe40001000000 */
[----:B------:R-:W-:Y:S02]  /*7780*/  LOP3.LUT R22, R5, 0xff0, RZ, 0xc0, !PT ;  /* 0x00000ff005167812 */ /* 0x000fe400078ec0ff */
[----:B------:R-:W-:Y:S02]  /*7790*/  SGXT.U32 R0, R0, 0x6 ;  /* 0x000000060000781a */ /* 0x000fe40000000000 */
[C---:B------:R-:W-:Y:S01]  /*77a0*/  LOP3.LUT R5, R7.reuse, 0xffffffc0, RZ, 0xc0, !PT ;  /* 0xffffffc007057812 */ /* 0x040fe200078ec0ff */
[----:B------:R-:W-:Y:S01]  /*77b0*/  IMAD.SHL.U32 R7, R7, 0x100, RZ ;  /* 0x0000010007077824 */ /* 0x000fe200078e00ff */
[----:B------:R-:W-:-:S03]  /*77c0*/  LOP3.LUT R13, R13, R0, RZ, 0xfc, !PT ;  /* 0x000000000d0d7212 */ /* 0x000fc600078efcff */
[----:B------:R-:W-:Y:S01]  /*77d0*/  IMAD.IADD R0, R12, 0x1, -R5 ;  /* 0x000000010c007824 */ /* 0x000fe200078e0a05 */
[----:B------:R-:W-:Y:S01]  /*77e0*/  ISETP.NE.AND P0, PT, R160, RZ, PT ;  /* 0x000000ffa000720c */ /* 0x000fe20003f05270 */
[----:B-1----:R1:W-:Y:S01]  /*77f0*/  @P5 STG.E.128 desc[UR6][R2.64], R8 ;  /* 0x0000000802005986 */ /* 0x0023e2000c101d06 */
[----:B------:R-:W-:Y:S01]  /*7800*/  LOP3.LUT R7, R7, 0xffffc000, RZ, 0xc0, !PT ;  /* 0xffffc00007077812 */ /* 0x000fe200078ec0ff */
[----:B------:R-:W-:Y:S01]  /*7810*/  IMAD R0, R13, 0x40, R0 ;  /* 0x000000400d007824 */ /* 0x000fe200078e0200 */
[----:B------:R-:W-:Y:S02]  /*7820*/  ISETP.NE.AND P6, PT, R41, RZ, PT ;  /* 0x000000ff2900720c */ /* 0x000fe40003fc5270 */
[----:B------:R-:W-:Y:S01]  /*7830*/  SEL R25, R25, 0x8, P0 ;  /* 0x0000000819197807 */ /* 0x000fe20000000000 */
[----:B------:R-:W-:Y:S01]  /*7840*/  IMAD.IADD R0, R0, 0x1, R7 ;  /* 0x0000000100007824 */ /* 0x000fe200078e0207 */
[----:B------:R-:W-:Y:S02]  /*7850*/  ISETP.NE.AND P0, PT, R39, RZ, PT ;  /* 0x000000ff2700720c */ /* 0x000fe40003f05270 */
[----:B------:R-:W-:-:S02]  /*7860*/  ISETP.NE.AND P3, PT, R156, RZ, PT ;  /* 0x000000ff9c00720c */ /* 0x000fc40003f65270 */
[----:B------:R-:W-:Y:S02]  /*7870*/  ISETP.NE.AND P4, PT, R38, RZ, PT ;  /* 0x000000ff2600720c */ /* 0x000fe40003f85270 */
[----:B------:R-:W-:Y:S02]  /*7880*/  SEL R26, R26, 0x8, P6 ;  /* 0x000000081a1a7807 */ /* 0x000fe40003000000 */
[----:B------:R-:W-:Y:S02]  /*7890*/  ISETP.NE.AND P6, PT, R149, RZ, PT ;  /* 0x000000ff9500720c */ /* 0x000fe40003fc5270 */
[----:B------:R-:W-:Y:S02]  /*78a0*/  PRMT R5, R29, 0x8880, RZ ;  /* 0x000088801d057816 */ /* 0x000fe400000000ff */
[----:B------:R-:W-:Y:S02]  /*78b0*/  ISETP.NE.AND P5, PT, R34, RZ, PT ;  /* 0x000000ff2200720c */ /* 0x000fe40003fa5270 */
[----:B------:R-:W-:-:S02]  /*78c0*/  PRMT R7, R32, 0x8880, RZ ;  /* 0x0000888020077816 */ /* 0x000fc400000000ff */
[----:B-1----:R-:W-:Y:S02]  /*78d0*/  PRMT R9, R36, 0x8880, RZ ;  /* 0x0000888024097816 */ /* 0x002fe400000000ff */
[----:B------:R-:W-:Y:S02]  /*78e0*/  PRMT R11, R37, 0x8880, RZ ;  /* 0x00008880250b7816 */ /* 0x000fe400000000ff */
[----:B------:R-:W-:Y:S02]  /*78f0*/  VIMNMX R12, R12, R13, !PT ;  /* 0x0000000d0c0c7248 */ /* 0x000fe40007fe0100 */
[----:B------:R-:W-:Y:S02]  /*7900*/  SEL R27, R27, 0x8, P0 ;  /* 0x000000081b1b7807 */ /* 0x000fe40000000000 */
[----:B------:R-:W-:Y:S01]  /*7910*/  PRMT R13, R30, 0x8880, RZ ;  /* 0x000088801e0d7816 */ /* 0x000fe200000000ff */
[----:B------:R-:W-:Y:S01]  /*7920*/  IMAD.IADD R14, R15, 0x1, R14 ;  /* 0x000000010f0e7824 */ /* 0x000fe200078e020e */
[----:B------:R-:W-:-:S02]  /*7930*/  SEL R23, R23, 0x8, P3 ;  /* 0x0000000817177807 */ /* 0x000fc40001800000 */
[----:B------:R-:W-:Y:S02]  /*7940*/  SEL R24, R24, 0x8, P4 ;  /* 0x0000000818187807 */ /* 0x000fe40002000000 */
[----:B------:R-:W-:Y:S02]  /*7950*/  ISETP.NE.AND P2, PT, R134, RZ, PT ;  /* 0x000000ff8600720c */ /* 0x000fe40003f45270 */
[----:B------:R-:W-:Y:S02]  /*7960*/  ISETP.NE.AND P3, PT, R35, RZ, PT ;  /* 0x000000ff2300720c */ /* 0x000fe40003f65270 */
[----:B------:R-:W-:Y:S02]  /*7970*/  ISETP.NE.AND P4, PT, R31, RZ, PT ;  /* 0x000000ff1f00720c */ /* 0x000fe40003f85270 */
[----:B------:R-:W-:Y:S01]  /*7980*/  PRMT R5, R5, 0x7710, RZ ;  /* 0x0000771005057816 */ /* 0x000fe200000000ff */
[----:B------:R-:W-:Y:S01]  /*7990*/  BAR.SYNC.DEFER_BLOCKING 0x0 ;  /* 0x0000000000007b1d */ /* 0x000fe20000010000 */
[----:B------:R-:W-:-:S02]  /*79a0*/  PRMT R7, R7, 0x7710, RZ ;  /* 0x0000771007077816 */ /* 0x000fc400000000ff */
[----:B------:R-:W-:Y:S02]  /*79b0*/  PRMT R9, R9, 0x7710, RZ ;  /* 0x0000771009097816 */ /* 0x000fe400000000ff */
[----:B------:R-:W-:Y:S02]  /*79c0*/  PRMT R11, R11, 0x7710, RZ ;  /* 0x000077100b0b7816 */ /* 0x000fe400000000ff */
[----:B------:R-:W-:Y:S02]  /*79d0*/  SEL R6, R6, 0x7, P5 ;  /* 0x0000000706067807 */ /* 0x000fe40002800000 */
[----:B------:R-:W-:Y:S02]  /*79e0*/  SEL R20, R20, 0x7, P6 ;  /* 0x0000000714147807 */ /* 0x000fe40003000000 */
[----:B------:R-:W-:Y:S02]  /*79f0*/  PRMT R13, R13, 0x7710, RZ ;  /* 0x000077100d0d7816 */ /* 0x000fe400000000ff */
[----:B------:R-:W-:-:S02]  /*7a00*/  PRMT R28, R28, 0x8880, RZ ;  /* 0x000088801c1c7816 */ /* 0x000fc400000000ff */
[----:B------:R-:W-:Y:S02]  /*7a10*/  PRMT R33, R33, 0x8880, RZ ;  /* 0x0000888021217816 */ /* 0x000fe400000000ff */
[----:B------:R-:W-:Y:S02]  /*7a20*/  PRMT R25, R25, 0x8880, RZ ;  /* 0x0000888019197816 */ /* 0x000fe400000000ff */
[----:B------:R-:W-:Y:S02]  /*7a30*/  PRMT R26, R26, 0x8880, RZ ;  /* 0x000088801a1a7816 */ /* 0x000fe400000000ff */
[----:B------:R-:W-:Y:S02]  /*7a40*/  PRMT R27, R27, 0x8880, RZ ;  /* 0x000088801b1b7816 */ /* 0x000fe400000000ff */
[----:B------:R-:W-:Y:S01]  /*7a50*/  SEL R4, R4, 0x8, P4 ;  /* 0x0000000804047807 */ /* 0x000fe20002000000 */
[----:B------:R1:W-:Y:S01]  /*7a60*/  STS.U8 [R14], R5 ;  /* 0x000000050e007388 */ /* 0x0003e20000000000 */
[----:B------:R-:W-:-:S02]  /*7a70*/  SEL R21, R21, 0x8, P3 ;  /* 0x0000000815157807 */ /* 0x000fc40001800000 */
[----:B------:R-:W-:Y:S01]  /*7a80*/  SEL R6, R6, 0x8, P2 ;  /* 0x0000000806067807 */ /* 0x000fe20001000000 */
[----:B------:R2:W-:Y:S01]  /*7a90*/  STS.U8 [R14+0xc], R7 ;  /* 0x00000c070e007388 */ /* 0x0005e20000000000 */
[----:B------:R-:W-:Y:S02]  /*7aa0*/  SEL R20, R20, 0x8, P1 ;  /* 0x0000000814147807 */ /* 0x000fe40000800000 */
[----:B------:R-:W-:Y:S01]  /*7ab0*/  PRMT R3, R28, 0x7710, RZ ;  /* 0x000077101c037816 */ /* 0x000fe200000000ff */
[----:B------:R3:W-:Y:S01]  /*7ac0*/  STS.U8 [R14+0x10], R9 ;  /* 0x000010090e007388 */ /* 0x0007e20000000000 */
[----:B-1----:R-:W-:-:S03]  /*7ad0*/  PRMT R5, R33, 0x7710, RZ ;  /* 0x0000771021057816 */ /* 0x002fc600000000ff */
[----:B------:R1:W-:Y:S01]  /*7ae0*/  STS.U8 [R14+0x14], R11 ;  /* 0x0000140b0e007388 */ /* 0x0003e20000000000 */
[----:B--2---:R-:W-:-:S03]  /*7af0*/  PRMT R7, R25, 0x7710, RZ ;  /* 0x0000771019077816 */ /* 0x004fc600000000ff */
[----:B------:R2:W-:Y:S01]  /*7b00*/  STS.U8 [R14+0x4], R13 ;  /* 0x0000040d0e007388 */ /* 0x0005e20000000000 */
[----:B---3--:R-:W-:Y:S02]  /*7b10*/  PRMT R9, R26, 0x7710, RZ ;  /* 0x000077101a097816 */ /* 0x008fe400000000ff */
[----:B------:R-:W-:Y:S02]  /*7b20*/  PRMT R24, R24, 0x8880, RZ ;  /* 0x0000888018187816 */ /* 0x000fe400000000ff */
[----:B-1----:R-:W-:Y:S02]  /*7b30*/  PRMT R11, R27, 0x7710, RZ ;  /* 0x000077101b0b7816 */ /* 0x002fe400000000ff */
[----:B------:R-:W-:Y:S02]  /*7b40*/  PRMT R4, R4, 0x8880, RZ ;  /* 0x0000888004047816 */ /* 0x000fe400000000ff */
[----:B--2---:R-:W-:Y:S02]  /*7b50*/  PRMT R13, R23, 0x8880, RZ ;  /* 0x00008880170d7816 */ /* 0x004fe400000000ff */
[----:B------:R-:W-:-:S02]  /*7b60*/  PRMT R21, R21, 0x8880, RZ ;  /* 0x0000888015157816 */ /* 0x000fc400000000ff */
[----:B------:R-:W-:Y:S02]  /*7b70*/  PRMT R6, R6, 0x8880, RZ ;  /* 0x0000888006067816 */ /* 0x000fe400000000ff */
[----:B------:R-:W-:Y:S01]  /*7b80*/  PRMT R20, R20, 0x8880, RZ ;  /* 0x0000888014147816 */ /* 0x000fe200000000ff */
[----:B------:R1:W-:Y:S01]  /*7b90*/  STS.U8 [R14+0x8], R3 ;  /* 0x000008030e007388 */ /* 0x0003e20000000000 */
[----:B------:R-:W-:-:S03]  /*7ba0*/  PRMT R13, R13, 0x7710, RZ ;  /* 0x000077100d0d7816 */ /* 0x000fc600000000ff */
[----:B------:R2:W-:Y:S04]  /*7bb0*/  STS.U8 [R14+0x18], R5 ;  /* 0x000018050e007388 */ /* 0x0005e80000000000 */
[----:B------:R3:W-:Y:S01]  /*7bc0*/  STS.U8 [R14+0x24], R7 ;  /* 0x000024070e007388 */ /* 0x0007e20000000000 */
[----:B-1----:R-:W-:-:S03]  /*7bd0*/  PRMT R3, R24, 0x7710, RZ ;  /* 0x0000771018037816 */ /* 0x002fc600000000ff */
[----:B------:R1:W-:Y:S01]  /*7be0*/  STS.U8 [R14+0x28], R9 ;  /* 0x000028090e007388 */ /* 0x0003e20000000000 */
[----:B--2---:R-:W-:-:S03]  /*7bf0*/  PRMT R5, R4, 0x7710, RZ ;  /* 0x0000771004057816 */ /* 0x004fc600000000ff */
[----:B------:R2:W-:Y:S01]  /*7c00*/  STS.U8 [R14+0x2c], R11 ;  /* 0x00002c0b0e007388 */ /* 0x0005e20000000000 */
[----:B---3--:R-:W-:Y:S02]  /*7c10*/  PRMT R7, R21, 0x7710, RZ ;  /* 0x0000771015077816 */ /* 0x008fe400000000ff */
[----:B-1----:R-:W-:Y:S02]  /*7c20*/  PRMT R9, R6, 0x7710, RZ ;  /* 0x0000771006097816 */ /* 0x002fe400000000ff */
[----:B--2---:R-:W-:Y:S01]  /*7c30*/  PRMT R11, R20, 0x7710, RZ ;  /* 0x00007710140b7816 */ /* 0x004fe200000000ff */
[----:B------:R-:W-:Y:S04]  /*7c40*/  STS.U8 [R14+0x1c], R13 ;  /* 0x00001c0d0e007388 */ /* 0x000fe80000000000 */
[----:B------:R1:W-:Y:S04]  /*7c50*/  STS.U8 [R14+0x20], R3 ;  /* 0x000020030e007388 */ /* 0x0003e80000000000 */
[----:B------:R2:W-:Y:S04]  /*7c60*/  STS.U8 [R14+0x30], R5 ;  /* 0x000030050e007388 */ /* 0x0005e80000000000 */
[----:B------:R2:W-:Y:S04]  /*7c70*/  STS.U8 [R14+0x34], R7 ;  /* 0x000034070e007388 */ /* 0x0005e80000000000 */
[----:B------:R2:W-:Y:S04]  /*7c80*/  STS.U8 [R14+0x38], R9 ;  /* 0x000038090e007388 */ /* 0x0005e80000000000 */
[----:B------:R2:W-:Y:S01]  /*7c90*/  STS.U8 [R14+0x3c], R11 ;  /* 0x00003c0b0e007388 */ /* 0x0005e20000000000 */
[----:B------:R-:W-:Y:S01]  /*7ca0*/  BAR.SYNC.DEFER_BLOCKING 0x0 ;  /* 0x0000000000007b1d */ /* 0x000fe20000010000 */
[----:B------:R-:W-:-:S02]  /*7cb0*/  ISETP.GE.AND P0, PT, R12, 0x100, PT ;  /* 0x000001000c00780c */ /* 0x000fc40003f06270 */
[----:B------:R-:W-:-:S04]  /*7cc0*/  LOP3.LUT R17, R17, 0x3f0, RZ, 0xc0, !PT ;  /* 0x000003f011117812 */ /* 0x000fc800078ec0ff */
[----:B------:R-:W-:Y:S01]  /*7cd0*/  IADD3 R17, R22, UR4, R17 ;  /* 0x0000000416117c10 */ /* 0x000fe2000fffe011 */
[----:B------:R-:W-:Y:S02]  /*7ce0*/  ULDC.64 UR4, c[0x0][0x220] ;  /* 0x0000880000047ab9 */ /* 0x000fe40000000a00 */
[----:B------:R-:W-:-:S04]  /*7cf0*/  IADD3 R2, P1, R0, UR4, RZ ;  /* 0x0000000400027c10 */ /* 0x000fc8000ff3e0ff */
[----:B-1----:R-:W-:Y:S01]  /*7d00*/  LEA.HI.X.SX32 R3, R0, UR5, 0x1, P1 ;  /* 0x0000000500037c11 */ /* 0x002fe200088f0eff */
[----:B--2---:R-:W-:Y:S08]  /*7d10*/  @P0 EXIT ;  /* 0x000000000000094d */ /* 0x004ff00003800000 */
[----:B------:R-:W0:Y:S04]  /*7d20*/  LDS.128 R16, [R17] ;  /* 0x0000000011107984 */ /* 0x000e280000000c00 */
[----:B0-----:R-:W-:Y:S01]  /*7d30*/  STG.E.128 desc[UR6][R2.64], R16 ;  /* 0x0000001002007986 */ /* 0x001fe2000c101d06 */
[----:B------:R-:W-:Y:S05]  /*7d40*/  EXIT ;  /* 0x000000000000794d */ /* 0x000fea0003800000 */
.L_x_0:
[----:B------:R-:W-:-:S00]  /*7d50*/  BRA `(.L_x_0) ;  /* 0xfffffffc00fc7947 */ /* 0x000fc0000383ffff */
[----:B------:R-:W-:-:S00]  /*7d60*/  NOP ;  /* 0x0000000000007918 */ /* 0x000fc00000000000 */
        /* <DEDUP_REMOVED lines=9> */
.L_x_1:


//--------------------- .nv.shared.triton_poi_fused_max_pool2d_with_indices_10 --------------------------
	.section	.nv.shared.triton_poi_fused_max_pool2d_with_indices_10,"aw",@nobits
	.sectionflags	@""
	.align	16
	.zero		1024


//--------------------- .nv.constant0.triton_poi_fused_max_pool2d_with_indices_10 --------------------------
	.section	.nv.constant0.triton_poi_fused_max_pool2d_with_indices_10,"a",@progbits
	.sectionflags	@""
	.align	4
.nv.constant0.triton_poi_fused_max_pool2d_with_indices_10:
	.zero		560
